	.headerflags	@"EF_CUDA_TEXMODE_UNIFIED EF_CUDA_64BIT_ADDRESS EF_CUDA_ACCELERATORS EF_CUDA_SM90 EF_CUDA_VIRTUAL_SM(EF_CUDA_SM90)"
	.elftype	@"ET_EXEC"


//--------------------- .nv.info                  --------------------------
	.section	.nv.info,"",@"SHT_CUDA_INFO"
	.align	4


	//----- nvinfo : EIATTR_REGCOUNT
	.align		4
        /*0000*/ 	.byte	0x04, 0x2f
        /*0002*/ 	.short	(.L_2 - .L_1)
	.align		4
.L_1:
        /*0004*/ 	.word	index@(triton_)
        /*0008*/ 	.word	0x00000058


	//----- nvinfo : EIATTR_MIN_STACK_SIZE
	.align		4
.L_2:
        /*000c*/ 	.byte	0x04, 0x12
        /*000e*/ 	.short	(.L_4 - .L_3)
	.align		4
.L_3:
        /*0010*/ 	.word	index@(triton_)
        /*0014*/ 	.word	0x00000000


	//----- nvinfo : EIATTR_FRAME_SIZE
	.align		4
.L_4:
        /*0018*/ 	.byte	0x04, 0x11
        /*001a*/ 	.short	(.L_6 - .L_5)
	.align		4
.L_5:
        /*001c*/ 	.word	index@(triton_)
        /*0020*/ 	.word	0x00000000


	//----- nvinfo : EIATTR_MIN_STACK_SIZE
	.align		4
.L_6:
        /*0024*/ 	.byte	0x04, 0x12
        /*0026*/ 	.short	(.L_8 - .L_7)
	.align		4
.L_7:
        /*0028*/ 	.word	index@(triton_)
        /*002c*/ 	.word	0x00000000
.L_8:


//--------------------- .nv.info.triton_          --------------------------
	.section	.nv.info.triton_,"",@"SHT_CUDA_INFO"
	.sectionflags	@""
	.align	4


	//----- nvinfo : EIATTR_CUDA_API_VERSION
	.align		4
        /*0000*/ 	.byte	0x04, 0x37
        /*0002*/ 	.short	(.L_10 - .L_9)
.L_9:
        /*0004*/ 	.word	0x0000007c


	//----- nvinfo : EIATTR_KPARAM_INFO
	.align		4
.L_10:
        /*0008*/ 	.byte	0x04, 0x17
        /*000a*/ 	.short	(.L_12 - .L_11)
.L_11:
        /*000c*/ 	.word	0x00000000
        /*0010*/ 	.short	0x000b
        /*0012*/ 	.short	0x0054
        /*0014*/ 	.byte	0x00, 0xf0, 0x11, 0x00


	//----- nvinfo : EIATTR_KPARAM_INFO
	.align		4
.L_12:
        /*0018*/ 	.byte	0x04, 0x17
        /*001a*/ 	.short	(.L_14 - .L_13)
.L_13:
        /*001c*/ 	.word	0x00000000
        /*0020*/ 	.short	0x000a
        /*0022*/ 	.short	0x0050
        /*0024*/ 	.byte	0x00, 0xf0, 0x11, 0x00


	//----- nvinfo : EIATTR_KPARAM_INFO
	.align		4
.L_14:
        /*0028*/ 	.byte	0x04, 0x17
        /*002a*/ 	.short	(.L_16 - .L_15)
.L_15:
        /*002c*/ 	.word	0x00000000
        /*0030*/ 	.short	0x0009
        /*0032*/ 	.short	0x0048
        /*0034*/ 	.byte	0x00, 0xf0, 0x21, 0x00


	//----- nvinfo : EIATTR_KPARAM_INFO
	.align		4
.L_16:
        /*0038*/ 	.byte	0x04, 0x17
        /*003a*/ 	.short	(.L_18 - .L_17)
.L_17:
        /*003c*/ 	.word	0x00000000
        /*0040*/ 	.short	0x0008
        /*0042*/ 	.short	0x0040
        /*0044*/ 	.byte	0x00, 0xf0, 0x21, 0x00


	//----- nvinfo : EIATTR_KPARAM_INFO
	.align		4
.L_18:
        /*0048*/ 	.byte	0x04, 0x17
        /*004a*/ 	.short	(.L_20 - .L_19)
.L_19:
        /*004c*/ 	.word	0x00000000
        /*0050*/ 	.short	0x0007
        /*0052*/ 	.short	0x0038
        /*0054*/ 	.byte	0x00, 0xf0, 0x21, 0x00


	//----- nvinfo : EIATTR_KPARAM_INFO
	.align		4
.L_20:
        /*0058*/ 	.byte	0x04, 0x17
        /*005a*/ 	.short	(.L_22 - .L_21)
.L_21:
        /*005c*/ 	.word	0x00000000
        /*0060*/ 	.short	0x0006
        /*0062*/ 	.short	0x0030
        /*0064*/ 	.byte	0x00, 0xf0, 0x21, 0x00


	//----- nvinfo : EIATTR_KPARAM_INFO
	.align		4
.L_22:
        /*0068*/ 	.byte	0x04, 0x17
        /*006a*/ 	.short	(.L_24 - .L_23)
.L_23:
        /*006c*/ 	.word	0x00000000
        /*0070*/ 	.short	0x0005
        /*0072*/ 	.short	0x0028
        /*0074*/ 	.byte	0x00, 0xf0, 0x21, 0x00


	//----- nvinfo : EIATTR_KPARAM_INFO
	.align		4
.L_24:
        /*0078*/ 	.byte	0x04, 0x17
        /*007a*/ 	.short	(.L_26 - .L_25)
.L_25:
        /*007c*/ 	.word	0x00000000
        /*0080*/ 	.short	0x0004
        /*0082*/ 	.short	0x0020
        /*0084*/ 	.byte	0x00, 0xf0, 0x21, 0x00


	//----- nvinfo : EIATTR_KPARAM_INFO
	.align		4
.L_26:
        /*0088*/ 	.byte	0x04, 0x17
        /*008a*/ 	.short	(.L_28 - .L_27)
.L_27:
        /*008c*/ 	.word	0x00000000
        /*0090*/ 	.short	0x0003
        /*0092*/ 	.short	0x0018
        /*0094*/ 	.byte	0x00, 0xf0, 0x21, 0x00


	//----- nvinfo : EIATTR_KPARAM_INFO
	.align		4
.L_28:
        /*0098*/ 	.byte	0x04, 0x17
        /*009a*/ 	.short	(.L_30 - .L_29)
.L_29:
        /*009c*/ 	.word	0x00000000
        /*00a0*/ 	.short	0x0002
        /*00a2*/ 	.short	0x0010
        /*00a4*/ 	.byte	0x00, 0xf0, 0x21, 0x00


	//----- nvinfo : EIATTR_KPARAM_INFO
	.align		4
.L_30:
        /*00a8*/ 	.byte	0x04, 0x17
        /*00aa*/ 	.short	(.L_32 - .L_31)
.L_31:
        /*00ac*/ 	.word	0x00000000
        /*00b0*/ 	.short	0x0001
        /*00b2*/ 	.short	0x0008
        /*00b4*/ 	.byte	0x00, 0xf0, 0x21, 0x00


	//----- nvinfo : EIATTR_KPARAM_INFO
	.align		4
.L_32:
        /*00b8*/ 	.byte	0x04, 0x17
        /*00ba*/ 	.short	(.L_34 - .L_33)
.L_33:
        /*00bc*/ 	.word	0x00000000
        /*00c0*/ 	.short	0x0000
        /*00c2*/ 	.short	0x0000
        /*00c4*/ 	.byte	0x00, 0xf0, 0x21, 0x00


	//----- nvinfo : EIATTR_SPARSE_MMA_MASK
	.align		4
.L_34:
        /*00c8*/ 	.byte	0x03, 0x50
        /*00ca*/ 	.short	0x0000


	//----- nvinfo : EIATTR_MAXREG_COUNT
	.align		4
        /*00cc*/ 	.byte	0x03, 0x1b
        /*00ce*/ 	.short	0x0080


	//----- nvinfo : EIATTR_COOP_GROUP_MASK_REGIDS
	.align		4
        /*00d0*/ 	.byte	0x04, 0x29
        /*00d2*/ 	.short	(.L_36 - .L_35)


	//   ....[0]....
.L_35:
        /*00d4*/ 	.word	0xffffffff


	//   ....[1]....
        /*00d8*/ 	.word	0xffffffff


	//   ....[2]....
        /*00dc*/ 	.word	0xffffffff


	//   ....[3]....
        /*00e0*/ 	.word	0xffffffff


	//   ....[4]....
        /*00e4*/ 	.word	0xffffffff


	//   ....[5]....
        /*00e8*/ 	.word	0xffffffff


	//   ....[6]....
        /*00ec*/ 	.word	0xffffffff


	//   ....[7]....
        /*00f0*/ 	.word	0xffffffff


	//----- nvinfo : EIATTR_COOP_GROUP_INSTR_OFFSETS
	.align		4
.L_36:
        /*00f4*/ 	.byte	0x04, 0x28
        /*00f6*/ 	.short	(.L_38 - .L_37)


	//   ....[0]....
.L_37:
        /*00f8*/ 	.word	0x00000b20


	//   ....[1]....
        /*00fc*/ 	.word	0x00000b30


	//   ....[2]....
        /*0100*/ 	.word	0x00000b60


	//   ....[3]....
        /*0104*/ 	.word	0x00000b70


	//   ....[4]....
        /*0108*/ 	.word	0x00000ba0


	//   ....[5]....
        /*010c*/ 	.word	0x00000bb0


	//   ....[6]....
        /*0110*/ 	.word	0x00000bf0


	//   ....[7]....
        /*0114*/ 	.word	0x00000c00


	//----- nvinfo : EIATTR_EXIT_INSTR_OFFSETS
	.align		4
.L_38:
        /*0118*/ 	.byte	0x04, 0x1c
        /*011a*/ 	.short	(.L_40 - .L_39)


	//   ....[0]....
.L_39:
        /*011c*/ 	.word	0x00002f30


	//----- nvinfo : EIATTR_MAX_THREADS
	.align		4
.L_40:
        /*0120*/ 	.byte	0x04, 0x05
        /*0122*/ 	.short	(.L_42 - .L_41)
.L_41:
        /*0124*/ 	.word	0x00000200
        /*0128*/ 	.word	0x00000001
        /*012c*/ 	.word	0x00000001


	//----- nvinfo : EIATTR_CBANK_PARAM_SIZE
	.align		4
.L_42:
        /*0130*/ 	.byte	0x03, 0x19
        /*0132*/ 	.short	0x0058


	//----- nvinfo : EIATTR_PARAM_CBANK
	.align		4
        /*0134*/ 	.byte	0x04, 0x0a
        /*0136*/ 	.short	(.L_44 - .L_43)
	.align		4
.L_43:
        /*0138*/ 	.word	index@(.nv.constant0.triton_)
        /*013c*/ 	.short	0x0210
        /*013e*/ 	.short	0x0058


	//----- nvinfo : EIATTR_SW_WAR
	.align		4
.L_44:
        /*0140*/ 	.byte	0x04, 0x36
        /*0142*/ 	.short	(.L_46 - .L_45)
.L_45:
        /*0144*/ 	.word	0x00000008
.L_46:


//--------------------- .nv.callgraph             --------------------------
	.section	.nv.callgraph,"",@"SHT_CUDA_CALLGRAPH"
	.align	4
	.sectionentsize	8
	.align		4
        /*0000*/ 	.word	0x00000000
	.align		4
        /*0004*/ 	.word	0xffffffff
	.align		4
        /*0008*/ 	.word	0x00000000
	.align		4
        /*000c*/ 	.word	0xfffffffe
	.align		4
        /*0010*/ 	.word	0x00000000
	.align		4
        /*0014*/ 	.word	0xfffffffd
	.align		4
        /*0018*/ 	.word	0x00000000
	.align		4
        /*001c*/ 	.word	0xfffffffc


//--------------------- .nv.constant4             --------------------------
	.section	.nv.constant4,"a",@progbits
	.align	8
	.align		8
.nv.constant4:
        /*0000*/ 	.dword	_$_str


//--------------------- .text.triton_             --------------------------
	.section	.text.triton_,"ax",@progbits
	.sectionflags	@"SHF_BARRIERS=1"
	.align	128
        .global         triton_
        .type           triton_,@function
        .size           triton_,(.L_x_2 - triton_)
        .other          triton_,@"STO_CUDA_ENTRY STV_DEFAULT"
triton_:
.text.triton_:
[----:B------:R-:W0:Y:S01]  /*0000*/  LDC R1, c[0x0][0x28] ;  /* 0x00000a00ff017b82 */ /* 0x000e220000000800 */
[----:B------:R-:W1:Y:S07]  /*0010*/  S2R R0, SR_TID.X ;  /* 0x0000000000007919 */ /* 0x000e6e0000002100 */
[----:B------:R-:W2:Y:S01]  /*0020*/  LDC.64 R6, c[0x0][0x220] ;  /* 0x00008800ff067b82 */ /* 0x000ea20000000a00 */
[----:B------:R-:W-:Y:S01]  /*0030*/  ULDC UR8, c[0x0][0x260] ;  /* 0x0000980000087ab9 */ /* 0x000fe20000000800 */
[----:B------:R-:W-:Y:S01]  /*0040*/  CS2R R18, SRZ ;  /* 0x0000000000127805 */ /* 0x000fe2000001ff00 */
[----:B------:R-:W3:Y:S01]  /*0050*/  S2R R3, SR_CTAID.X ;  /* 0x0000000000037919 */ /* 0x000ee20000002500 */
[----:B------:R-:W-:Y:S01]  /*0060*/  CS2R R20, SRZ ;  /* 0x0000000000147805 */ /* 0x000fe2000001ff00 */
[----:B------:R-:W-:-:S03]  /*0070*/  ULDC.64 UR6, c[0x0][0x208] ;  /* 0x0000820000067ab9 */ /* 0x000fc60000000a00 */
[----:B------:R-:W4:Y:S08]  /*0080*/  LDC.64 R8, c[0x0][0x228] ;  /* 0x00008a00ff087b82 */ /* 0x000f300000000a00 */
[----:B------:R-:W5:Y:S08]  /*0090*/  LDC.64 R10, c[0x0][0x230] ;  /* 0x00008c00ff0a7b82 */ /* 0x000f700000000a00 */
[----:B------:R-:W2:Y:S01]  /*00a0*/  LDC.64 R12, c[0x0][0x238] ;  /* 0x00008e00ff0c7b82 */ /* 0x000ea20000000a00 */
[----:B------:R-:W-:-:S02]  /*00b0*/  CS2R R22, SRZ ;  /* 0x0000000000167805 */ /* 0x000fc4000001ff00 */
[----:B------:R-:W-:Y:S01]  /*00c0*/  CS2R R24, SRZ ;  /* 0x0000000000187805 */ /* 0x000fe2000001ff00 */
[----:B------:R-:W-:Y:S01]  /*00d0*/  ULDC.64 UR4, c[0x0][0x220] ;  /* 0x0000880000047ab9 */ /* 0x000fe20000000a00 */
[----:B------:R-:W-:Y:S01]  /*00e0*/  CS2R R26, SRZ ;  /* 0x00000000001a7805 */ /* 0x000fe2000001ff00 */
[----:B------:R-:W-:Y:S01]  /*00f0*/  ULDC.64 UR10, c[0x0][0x228] ;  /* 0x00008a00000a7ab9 */ /* 0x000fe20000000a00 */
[----:B------:R-:W-:Y:S02]  /*0100*/  CS2R R28, SRZ ;  /* 0x00000000001c7805 */ /* 0x000fe4000001ff00 */
[----:B-1----:R-:W-:Y:S01]  /*0110*/  SHF.R.U32.HI R2, RZ, 0x4, R0 ;  /* 0x00000004ff027819 */ /* 0x002fe20000011600 */
[----:B------:R-:W-:Y:S01]  /*0120*/  UPLOP3.LUT UP0, UPT, UPT, UPT, UPT, 0x80, 0x0 ;  /* 0x000000000000789c */ /* 0x000fe20003f0f070 */
[----:B------:R-:W-:Y:S01]  /*0130*/  ULDC.64 UR12, c[0x0][0x228] ;  /* 0x00008a00000c7ab9 */ /* 0x000fe20000000a00 */
[----:B---3--:R-:W-:Y:S01]  /*0140*/  IMAD.SHL.U32 R3, R3, 0x20, RZ ;  /* 0x0000002003037824 */ /* 0x008fe200078e00ff */
[----:B------:R-:W-:Y:S01]  /*0150*/  SGXT.U32 R2, R2, 0x5 ;  /* 0x000000050202781a */ /* 0x000fe20000000000 */
[----:B------:R-:W-:-:S03]  /*0160*/  ULDC.64 UR14, c[0x0][0x238] ;  /* 0x00008e00000e7ab9 */ /* 0x000fc60000000a00 */
[----:B------:R-:W-:-:S04]  /*0170*/  LOP3.LUT R15, R3, R2, RZ, 0xfc, !PT ;  /* 0x00000002030f7212 */ /* 0x000fc800078efcff */
[C---:B------:R-:W-:Y:S01]  /*0180*/  ISETP.GE.AND P1, PT, R15.reuse, UR8, PT ;  /* 0x000000080f007c0c */ /* 0x040fe2000bf26270 */
[----:B------:R-:W-:-:S04]  /*0190*/  IMAD.HI R42, R15, 0x2aaaaaab, RZ ;  /* 0x2aaaaaab0f2a7827 */ /* 0x000fc800078e02ff */
[----:B------:R-:W-:Y:S01]  /*01a0*/  IMAD.SHL.U32 R30, R15, 0x80, RZ ;  /* 0x000000800f1e7824 */ /* 0x000fe200078e00ff */
[----:B------:R-:W-:-:S04]  /*01b0*/  SHF.R.U32.HI R5, RZ, 0x1f, R42 ;  /* 0x0000001fff057819 */ /* 0x000fc8000001162a */
[----:B------:R-:W-:Y:S01]  /*01c0*/  LEA.HI.SX32 R42, R42, R5, 0x1e ;  /* 0x000000052a2a7211 */ /* 0x000fe200078ff2ff */
[----:B------:R-:W-:-:S04]  /*01d0*/  IMAD.SHL.U32 R5, R0, 0x4, RZ ;  /* 0x0000000400057824 */ /* 0x000fc800078e00ff */
[----:B------:R-:W-:Y:S01]  /*01e0*/  IMAD R32, R42, -0x18, R15 ;  /* 0xffffffe82a207824 */ /* 0x000fe200078e020f */
[----:B------:R-:W-:-:S04]  /*01f0*/  LOP3.LUT R5, R5, 0x3c, RZ, 0xc0, !PT ;  /* 0x0000003c05057812 */ /* 0x000fc800078ec0ff */
[----:B------:R-:W-:Y:S02]  /*0200*/  SHF.L.U32 R32, R32, 0x7, RZ ;  /* 0x0000000720207819 */ /* 0x000fe400000006ff */
[C---:B------:R-:W-:Y:S02]  /*0210*/  LOP3.LUT R15, R5.reuse, R30, RZ, 0xfc, !PT ;  /* 0x0000001e050f7212 */ /* 0x040fe400078efcff */
[----:B------:R-:W-:-:S03]  /*0220*/  LOP3.LUT R17, R5, R32, RZ, 0xfc, !PT ;  /* 0x0000002005117212 */ /* 0x000fc600078efcff */
[----:B--2---:R-:W-:-:S04]  /*0230*/  IMAD.WIDE R6, R15, 0x2, R6 ;  /* 0x000000020f067825 */ /* 0x004fc800078e0206 */
[----:B----4-:R-:W-:Y:S01]  /*0240*/  IMAD.WIDE R8, R17, 0x2, R8 ;  /* 0x0000000211087825 */ /* 0x010fe200078e0208 */
[----:B------:R1:W2:Y:S04]  /*0250*/  @!P1 LDG.E.EL.64 R18, desc[UR6][R6.64] ;  /* 0x0000000606129981 */ /* 0x0002a8000c2e1b00 */
[----:B------:R-:W3:Y:S01]  /*0260*/  @!P1 LDG.E.EL.64 R20, desc[UR6][R8.64] ;  /* 0x0000000608149981 */ /* 0x000ee2000c2e1b00 */
[C---:B------:R-:W-:Y:S01]  /*0270*/  IMAD.SHL.U32 R4, R15.reuse, 0x2, RZ ;  /* 0x000000020f047824 */ /* 0x040fe200078e00ff */
[----:B------:R-:W-:Y:S01]  /*0280*/  SHF.R.S32.HI R2, RZ, 0x1f, R30 ;  /* 0x0000001fff027819 */ /* 0x000fe2000001141e */
[----:B-----5:R-:W-:-:S04]  /*0290*/  IMAD.WIDE R10, R15, 0x2, R10 ;  /* 0x000000020f0a7825 */ /* 0x020fc800078e020a */
[----:B0-----:R-:W-:Y:S01]  /*02a0*/  IMAD.WIDE R12, R17, 0x2, R12 ;  /* 0x00000002110c7825 */ /* 0x001fe200078e020c */
[----:B-1----:R-:W-:Y:S01]  /*02b0*/  SHF.L.U64.HI R6, R15, 0x1, R2 ;  /* 0x000000010f067819 */ /* 0x002fe20000010202 */
[----:B------:R0:W4:Y:S01]  /*02c0*/  @!P1 LDG.E.EL.64 R22, desc[UR6][R10.64] ;  /* 0x000000060a169981 */ /* 0x000122000c2e1b00 */
[----:B------:R-:W-:Y:S01]  /*02d0*/  IADD3 R14, P0, R4, UR4, RZ ;  /* 0x00000004040e7c10 */ /* 0x000fe2000ff1e0ff */
[C---:B------:R-:W-:Y:S01]  /*02e0*/  IMAD.SHL.U32 R16, R17.reuse, 0x2, RZ ;  /* 0x0000000211107824 */ /* 0x040fe200078e00ff */
[----:B------:R-:W-:Y:S01]  /*02f0*/  SHF.R.S32.HI R2, RZ, 0x1f, R32 ;  /* 0x0000001fff027819 */ /* 0x000fe20000011420 */
[----:B------:R1:W5:Y:S01]  /*0300*/  @!P1 LDG.E.EL.64 R24, desc[UR6][R12.64] ;  /* 0x000000060c189981 */ /* 0x000362000c2e1b00 */
[----:B------:R-:W-:Y:S01]  /*0310*/  IADD3.X R15, R6, UR5, RZ, P0, !PT ;  /* 0x00000005060f7c10 */ /* 0x000fe200087fe4ff */
[----:B------:R-:W-:Y:S01]  /*0320*/  ULDC.64 UR4, c[0x0][0x230] ;  /* 0x00008c0000047ab9 */ /* 0x000fe20000000a00 */
[----:B------:R-:W-:Y:S02]  /*0330*/  SHF.L.U64.HI R2, R17, 0x1, R2 ;  /* 0x0000000111027819 */ /* 0x000fe40000010202 */
[----:B0-----:R-:W-:Y:S01]  /*0340*/  IADD3 R10, P2, R16, UR10, RZ ;  /* 0x0000000a100a7c10 */ /* 0x001fe2000ff5e0ff */
[----:B------:R-:W5:Y:S03]  /*0350*/  @!P1 LDG.E.EL.64 R26, desc[UR6][R14.64+0x80] ;  /* 0x000080060e1a9981 */ /* 0x000f66000c2e1b00 */
[----:B------:R-:W-:Y:S01]  /*0360*/  IADD3.X R11, R2, UR11, RZ, P2, !PT ;  /* 0x0000000b020b7c10 */ /* 0x000fe200097fe4ff */
[----:B------:R-:W-:Y:S01]  /*0370*/  ULDC.64 UR10, c[0x0][0x238] ;  /* 0x00008e00000a7ab9 */ /* 0x000fe20000000a00 */
[----:B-1----:R-:W-:-:S03]  /*0380*/  IADD3 R12, P0, R4, UR4, RZ ;  /* 0x00000004040c7c10 */ /* 0x002fc6000ff1e0ff */
[----:B------:R0:W5:Y:S01]  /*0390*/  @!P1 LDG.E.EL.64 R28, desc[UR6][R10.64+0x80] ;  /* 0x000080060a1c9981 */ /* 0x000162000c2e1b00 */
[----:B------:R-:W-:Y:S02]  /*03a0*/  IADD3 R16, P2, R16, UR10, RZ ;  /* 0x0000000a10107c10 */ /* 0x000fe4000ff5e0ff */
[----:B------:R-:W-:Y:S02]  /*03b0*/  CS2R R8, SRZ ;  /* 0x0000000000087805 */ /* 0x000fe4000001ff00 */
[----:B------:R-:W-:Y:S02]  /*03c0*/  IADD3.X R13, R6, UR5, RZ, P0, !PT ;  /* 0x00000005060d7c10 */ /* 0x000fe400087fe4ff */
[----:B------:R-:W-:Y:S02]  /*03d0*/  CS2R R6, SRZ ;  /* 0x0000000000067805 */ /* 0x000fe4000001ff00 */
[----:B------:R-:W-:Y:S01]  /*03e0*/  IADD3.X R17, R2, UR11, RZ, P2, !PT ;  /* 0x0000000b02117c10 */ /* 0x000fe200097fe4ff */
[----:B------:R-:W1:Y:S01]  /*03f0*/  S2UR UR5, SR_CgaCtaId ;  /* 0x00000000000579c3 */ /* 0x000e620000008800 */
[----:B------:R-:W-:Y:S01]  /*0400*/  LOP3.LUT R3, R3, 0x1f, R0, 0xf8, !PT ;  /* 0x0000001f03037812 */ /* 0x000fe200078ef800 */
[----:B------:R-:W5:Y:S01]  /*0410*/  @!P1 LDG.E.EL.64 R8, desc[UR6][R12.64+0x80] ;  /* 0x000080060c089981 */ /* 0x000f62000c2e1b00 */
[----:B------:R-:W-:Y:S01]  /*0420*/  UMOV UR4, 0x400 ;  /* 0x0000040000047882 */ /* 0x000fe20000000000 */
[----:B------:R-:W-:Y:S01]  /*0430*/  IMAD.SHL.U32 R42, R42, 0x80, RZ ;  /* 0x000000802a2a7824 */ /* 0x000fe200078e00ff */
[----:B------:R-:W-:Y:S01]  /*0440*/  ULDC.64 UR10, c[0x0][0x220] ;  /* 0x00008800000a7ab9 */ /* 0x000fe20000000a00 */
[----:B------:R0:W5:Y:S01]  /*0450*/  @!P1 LDG.E.EL.64 R6, desc[UR6][R16.64+0x80] ;  /* 0x0000800610069981 */ /* 0x000162000c2e1b00 */
[C---:B------:R-:W-:Y:S01]  /*0460*/  ISETP.GE.AND P0, PT, R3.reuse, UR8, PT ;  /* 0x0000000803007c0c */ /* 0x040fe2000bf06270 */
[----:B------:R-:W-:Y:S01]  /*0470*/  IMAD.SHL.U32 R35, R3, 0x80, RZ ;  /* 0x0000008003237824 */ /* 0x000fe200078e00ff */
[----:B-1----:R-:W-:-:S03]  /*0480*/  UPRMT UR5, UR5, 0x654, UR4 ;  /* 0x0000065405057896 */ /* 0x002fc60008000004 */
[----:B------:R-:W-:Y:S01]  /*0490*/  UMOV UR4, URZ ;  /* 0x0000003f00047c82 */ /* 0x000fe20008000000 */
[----:B--2---:R-:W-:Y:S02]  /*04a0*/  SEL R18, R18, RZ, !P1 ;  /* 0x000000ff12127207 */ /* 0x004fe40004800000 */
[----:B---3--:R-:W-:-:S03]  /*04b0*/  SEL R20, R20, RZ, !P1 ;  /* 0x000000ff14147207 */ /* 0x008fc60004800000 */
[----:B------:R-:W-:Y:S01]  /*04c0*/  IMAD.U32 R2, R18, 0x10000, RZ ;  /* 0x0001000012027824 */ /* 0x000fe200078e00ff */
[----:B------:R-:W-:Y:S02]  /*04d0*/  SEL R19, R19, RZ, !P1 ;  /* 0x000000ff13137207 */ /* 0x000fe40004800000 */
[----:B0-----:R-:W-:Y:S02]  /*04e0*/  SHF.L.U32 R11, R20, 0x10, RZ ;  /* 0x00000010140b7819 */ /* 0x001fe400000006ff */
[----:B------:R-:W-:-:S03]  /*04f0*/  SEL R21, R21, RZ, !P1 ;  /* 0x000000ff15157207 */ /* 0x000fc60004800000 */
[----:B------:R-:W-:Y:S01]  /*0500*/  FADD R31, R2, R11 ;  /* 0x0000000b021f7221 */ /* 0x000fe20000000000 */
[----:B------:R-:W-:Y:S02]  /*0510*/  PRMT R2, R19, 0x7632, R2 ;  /* 0x0000763213027816 */ /* 0x000fe40000000002 */
[----:B----4-:R-:W-:Y:S02]  /*0520*/  SEL R22, R22, RZ, !P1 ;  /* 0x000000ff16167207 */ /* 0x010fe40004800000 */
[----:B-----5:R-:W-:Y:S01]  /*0530*/  SEL R24, R24, RZ, !P1 ;  /* 0x000000ff18187207 */ /* 0x020fe20004800000 */
[----:B------:R-:W-:Y:S01]  /*0540*/  IMAD.U32 R10, R2, 0x10000, RZ ;  /* 0x00010000020a7824 */ /* 0x000fe200078e00ff */
[----:B------:R-:W-:Y:S01]  /*0550*/  PRMT R4, R21, 0x7632, R4 ;  /* 0x0000763215047816 */ /* 0x000fe20000000004 */
[----:B------:R-:W-:Y:S02]  /*0560*/  IMAD.U32 R15, R22, 0x10000, RZ ;  /* 0x00010000160f7824 */ /* 0x000fe400078e00ff */
[----:B------:R-:W-:Y:S01]  /*0570*/  IMAD.U32 R2, R24, 0x10000, RZ ;  /* 0x0001000018027824 */ /* 0x000fe200078e00ff */
[----:B------:R-:W-:-:S02]  /*0580*/  SEL R26, R26, RZ, !P1 ;  /* 0x000000ff1a1a7207 */ /* 0x000fc40004800000 */
[----:B------:R-:W-:Y:S01]  /*0590*/  SEL R23, R23, RZ, !P1 ;  /* 0x000000ff17177207 */ /* 0x000fe20004800000 */
[----:B------:R-:W-:Y:S01]  /*05a0*/  FADD R16, R15, R2 ;  /* 0x000000020f107221 */ /* 0x000fe20000000000 */
[----:B------:R-:W-:Y:S02]  /*05b0*/  SEL R25, R25, RZ, !P1 ;  /* 0x000000ff19197207 */ /* 0x000fe40004800000 */
[----:B------:R-:W-:Y:S02]  /*05c0*/  PRMT R18, R18, 0x7632, R18 ;  /* 0x0000763212127816 */ /* 0x000fe40000000012 */
[----:B------:R-:W-:Y:S02]  /*05d0*/  PRMT R20, R20, 0x7632, R20 ;  /* 0x0000763214147816 */ /* 0x000fe40000000014 */
[----:B------:R-:W-:Y:S02]  /*05e0*/  SHF.L.U32 R13, R4, 0x10, RZ ;  /* 0x00000010040d7819 */ /* 0x000fe400000006ff */
[----:B------:R-:W-:Y:S01]  /*05f0*/  PRMT R2, R26, 0x7632, R2 ;  /* 0x000076321a027816 */ /* 0x000fe20000000002 */
[----:B------:R-:W-:Y:S01]  /*0600*/  IMAD.U32 R12, R21, 0x10000, RZ ;  /* 0x00010000150c7824 */ /* 0x000fe200078e00ff */
[----:B------:R-:W-:Y:S01]  /*0610*/  SEL R28, R28, RZ, !P1 ;  /* 0x000000ff1c1c7207 */ /* 0x000fe20004800000 */
[----:B------:R-:W-:Y:S01]  /*0620*/  IMAD.U32 R17, R23, 0x10000, RZ ;  /* 0x0001000017117824 */ /* 0x000fe200078e00ff */
[----:B------:R-:W-:Y:S01]  /*0630*/  SHF.L.U32 R18, R18, 0x10, RZ ;  /* 0x0000001012127819 */ /* 0x000fe200000006ff */
[----:B------:R-:W-:-:S02]  /*0640*/  IMAD.U32 R11, R20, 0x10000, RZ ;  /* 0x00010000140b7824 */ /* 0x000fc400078e00ff */
[----:B------:R-:W-:Y:S01]  /*0650*/  FADD R21, R10, R13 ;  /* 0x0000000d0a157221 */ /* 0x000fe20000000000 */
[----:B------:R-:W-:Y:S01]  /*0660*/  IMAD.U32 R4, R25, 0x10000, RZ ;  /* 0x0001000019047824 */ /* 0x000fe200078e00ff */
[----:B------:R-:W-:Y:S01]  /*0670*/  PRMT R22, R22, 0x7632, R22 ;  /* 0x0000763216167816 */ /* 0x000fe20000000016 */
[----:B------:R-:W-:Y:S01]  /*0680*/  IMAD.U32 R19, R19, 0x10000, RZ ;  /* 0x0001000013137824 */ /* 0x000fe200078e00ff */
[----:B------:R-:W-:Y:S01]  /*0690*/  PRMT R24, R24, 0x7632, R24 ;  /* 0x0000763218187816 */ /* 0x000fe20000000018 */
[----:B------:R-:W-:Y:S01]  /*06a0*/  IMAD.U32 R10, R2, 0x10000, RZ ;  /* 0x00010000020a7824 */ /* 0x000fe200078e00ff */
[----:B------:R-:W-:Y:S02]  /*06b0*/  SEL R27, R27, RZ, !P1 ;  /* 0x000000ff1b1b7207 */ /* 0x000fe40004800000 */
[----:B------:R-:W-:Y:S02]  /*06c0*/  PRMT R23, R23, 0x7632, R23 ;  /* 0x0000763217177816 */ /* 0x000fe40000000017 */
[----:B------:R-:W-:-:S02]  /*06d0*/  SEL R29, R29, RZ, !P1 ;  /* 0x000000ff1d1d7207 */ /* 0x000fc40004800000 */
[----:B------:R-:W-:Y:S01]  /*06e0*/  PRMT R2, R28, 0x7632, R2 ;  /* 0x000076321c027816 */ /* 0x000fe20000000002 */
[----:B------:R-:W-:Y:S01]  /*06f0*/  FADD R18, R18, R11 ;  /* 0x0000000b12127221 */ /* 0x000fe20000000000 */
[----:B------:R-:W-:Y:S01]  /*0700*/  FADD R20, R17, R4 ;  /* 0x0000000411147221 */ /* 0x000fe20000000000 */
[----:B------:R-:W-:Y:S01]  /*0710*/  PRMT R25, R25, 0x7632, R25 ;  /* 0x0000763219197816 */ /* 0x000fe20000000019 */
[----:B------:R-:W-:Y:S01]  /*0720*/  FADD R19, R19, R12 ;  /* 0x0000000c13137221 */ /* 0x000fe20000000000 */
[----:B------:R-:W-:Y:S01]  /*0730*/  SHF.L.U32 R24, R24, 0x10, RZ ;  /* 0x0000001018187819 */ /* 0x000fe200000006ff */
[----:B------:R-:W-:Y:S01]  /*0740*/  IMAD.U32 R11, R22, 0x10000, RZ ;  /* 0x00010000160b7824 */ /* 0x000fe200078e00ff */
[----:B------:R-:W-:Y:S01]  /*0750*/  SHF.L.U32 R4, R23, 0x10, RZ ;  /* 0x0000001017047819 */ /* 0x000fe200000006ff */
[----:B------:R-:W-:Y:S01]  /*0760*/  IMAD.U32 R12, R27, 0x10000, RZ ;  /* 0x000100001b0c7824 */ /* 0x000fe200078e00ff */
[----:B------:R-:W-:Y:S01]  /*0770*/  SHF.L.U32 R17, R2, 0x10, RZ ;  /* 0x0000001002117819 */ /* 0x000fe200000006ff */
[----:B------:R-:W-:Y:S01]  /*0780*/  IMAD.U32 R23, R29, 0x10000, RZ ;  /* 0x000100001d177824 */ /* 0x000fe200078e00ff */
[----:B------:R-:W-:Y:S01]  /*0790*/  PRMT R27, R27, 0x7632, R27 ;  /* 0x000076321b1b7816 */ /* 0x000fe2000000001b */
[----:B------:R-:W-:Y:S01]  /*07a0*/  IMAD.U32 R25, R25, 0x10000, RZ ;  /* 0x0001000019197824 */ /* 0x000fe200078e00ff */
[----:B------:R-:W-:Y:S01]  /*07b0*/  PRMT R29, R29, 0x7632, R29 ;  /* 0x000076321d1d7816 */ /* 0x000fe2000000001d */
[----:B------:R-:W-:Y:S01]  /*07c0*/  FADD R15, R11, R24 ;  /* 0x000000180b0f7221 */ /* 0x000fe20000000000 */
[----:B------:R-:W-:-:S02]  /*07d0*/  IMAD.U32 R26, R26, 0x10000, RZ ;  /* 0x000100001a1a7824 */ /* 0x000fc400078e00ff */
[----:B------:R-:W-:Y:S01]  /*07e0*/  FADD R11, R12, R23 ;  /* 0x000000170c0b7221 */ /* 0x000fe20000000000 */
[----:B------:R-:W-:Y:S01]  /*07f0*/  IMAD.U32 R13, R28, 0x10000, RZ ;  /* 0x000100001c0d7824 */ /* 0x000fe200078e00ff */
[----:B------:R-:W-:Y:S01]  /*0800*/  SEL R8, R8, RZ, !P1 ;  /* 0x000000ff08087207 */ /* 0x000fe20004800000 */
[----:B------:R-:W-:Y:S01]  /*0810*/  FADD R10, R10, R17 ;  /* 0x000000110a0a7221 */ /* 0x000fe20000000000 */
[----:B------:R-:W-:Y:S01]  /*0820*/  SEL R6, R6, RZ, !P1 ;  /* 0x000000ff06067207 */ /* 0x000fe20004800000 */
[----:B------:R-:W-:Y:S01]  /*0830*/  FADD R25, R4, R25 ;  /* 0x0000001904197221 */ /* 0x000fe20000000000 */
[----:B------:R-:W-:Y:S02]  /*0840*/  IMAD.U32 R27, R27, 0x10000, RZ ;  /* 0x000100001b1b7824 */ /* 0x000fe400078e00ff */
[----:B------:R-:W-:Y:S01]  /*0850*/  FADD R4, R26, R13 ;  /* 0x0000000d1a047221 */ /* 0x000fe20000000000 */
[----:B------:R-:W-:Y:S02]  /*0860*/  IMAD.U32 R14, R29, 0x10000, RZ ;  /* 0x000100001d0e7824 */ /* 0x000fe400078e00ff */
[----:B------:R-:W-:Y:S01]  /*0870*/  FMUL R12, R11, R11 ;  /* 0x0000000b0b0c7220 */ /* 0x000fe20000400000 */
[----:B------:R-:W-:Y:S01]  /*0880*/  IMAD.U32 R17, R8, 0x10000, RZ ;  /* 0x0001000008117824 */ /* 0x000fe200078e00ff */
[----:B------:R-:W-:Y:S01]  /*0890*/  SHF.L.U32 R2, R6, 0x10, RZ ;  /* 0x0000001006027819 */ /* 0x000fe200000006ff */
[----:B------:R-:W-:Y:S01]  /*08a0*/  FMUL R11, R10, R10 ;  /* 0x0000000a0a0b7220 */ /* 0x000fe20000400000 */
[----:B------:R-:W-:Y:S01]  /*08b0*/  PRMT R8, R8, 0x7632, R8 ;  /* 0x0000763208087816 */ /* 0x000fe20000000008 */
[----:B------:R-:W-:Y:S01]  /*08c0*/  FADD R10, R27, R14 ;  /* 0x0000000e1b0a7221 */ /* 0x000fe20000000000 */
[----:B------:R-:W-:Y:S01]  /*08d0*/  PRMT R6, R6, 0x7632, R6 ;  /* 0x0000763206067816 */ /* 0x000fe20000000006 */
[----:B------:R-:W-:Y:S01]  /*08e0*/  FMUL R4, R4, R4 ;  /* 0x0000000404047220 */ /* 0x000fe20000400000 */
[----:B------:R-:W-:Y:S01]  /*08f0*/  FFMA R14, R19, R19, R12 ;  /* 0x00000013130e7223 */ /* 0x000fe2000000000c */
[----:B------:R-:W-:Y:S01]  /*0900*/  FFMA R12, R18, R18, R11 ;  /* 0x00000012120c7223 */ /* 0x000fe2000000000b */
[----:B------:R-:W-:Y:S01]  /*0910*/  SEL R7, R7, RZ, !P1 ;  /* 0x000000ff07077207 */ /* 0x000fe20004800000 */
[----:B------:R-:W-:Y:S01]  /*0920*/  FADD R11, R17, R2 ;  /* 0x00000002110b7221 */ /* 0x000fe20000000000 */
[----:B------:R-:W-:Y:S01]  /*0930*/  SEL R9, R9, RZ, !P1 ;  /* 0x000000ff09097207 */ /* 0x000fe20004800000 */
[----:B------:R-:W-:-:S02]  /*0940*/  IMAD.U32 R17, R8, 0x10000, RZ ;  /* 0x0001000008117824 */ /* 0x000fc400078e00ff */
[--C-:B------:R-:W-:Y:S01]  /*0950*/  FFMA R13, R31, R31, R4.reuse ;  /* 0x0000001f1f0d7223 */ /* 0x100fe20000000004 */
[----:B------:R-:W-:Y:S01]  /*0960*/  IMAD.U32 R6, R6, 0x10000, RZ ;  /* 0x0001000006067824 */ /* 0x000fe200078e00ff */
[----:B------:R-:W-:Y:S01]  /*0970*/  PRMT R4, R7, 0x7632, R4 ;  /* 0x0000763207047816 */ /* 0x000fe20000000004 */
[C---:B------:R-:W-:Y:S01]  /*0980*/  IMAD.U32 R8, R9.reuse, 0x10000, RZ ;  /* 0x0001000009087824 */ /* 0x040fe200078e00ff */
[----:B------:R-:W-:Y:S01]  /*0990*/  PRMT R2, R9, 0x7632, R2 ;  /* 0x0000763209027816 */ /* 0x000fe20000000002 */
[----:B------:R-:W-:Y:S01]  /*09a0*/  FADD R6, R17, R6 ;  /* 0x0000000611067221 */ /* 0x000fe20000000000 */
[----:B------:R-:W-:Y:S01]  /*09b0*/  SHF.L.U32 R7, R7, 0x10, RZ ;  /* 0x0000001007077819 */ /* 0x000fe200000006ff */
[----:B------:R-:W-:Y:S02]  /*09c0*/  IMAD.U32 R4, R4, 0x10000, RZ ;  /* 0x0001000004047824 */ /* 0x000fe400078e00ff */
[----:B------:R-:W-:Y:S01]  /*09d0*/  FMUL R11, R11, R11 ;  /* 0x0000000b0b0b7220 */ /* 0x000fe20000400000 */
[----:B------:R-:W-:-:S02]  /*09e0*/  IMAD.U32 R9, R2, 0x10000, RZ ;  /* 0x0001000002097824 */ /* 0x000fc400078e00ff */
[----:B------:R-:W-:Y:S01]  /*09f0*/  FMUL R6, R6, R6 ;  /* 0x0000000606067220 */ /* 0x000fe20000400000 */
[----:B------:R-:W-:Y:S01]  /*0a00*/  FADD R7, R8, R7 ;  /* 0x0000000708077221 */ /* 0x000fe20000000000 */
[----:B------:R-:W-:Y:S01]  /*0a10*/  FFMA R11, R16, R16, R11 ;  /* 0x00000010100b7223 */ /* 0x000fe2000000000b */
[----:B------:R-:W-:Y:S01]  /*0a20*/  FADD R4, R9, R4 ;  /* 0x0000000409047221 */ /* 0x000fe20000000000 */
[----:B------:R-:W-:Y:S01]  /*0a30*/  FFMA R6, R15, R15, R6 ;  /* 0x0000000f0f067223 */ /* 0x000fe20000000006 */
[----:B------:R-:W-:Y:S01]  /*0a40*/  FMUL R7, R7, R7 ;  /* 0x0000000707077220 */ /* 0x000fe20000400000 */
[----:B------:R-:W-:Y:S01]  /*0a50*/  FMUL R10, R10, R10 ;  /* 0x0000000a0a0a7220 */ /* 0x000fe20000400000 */
[----:B------:R-:W-:Y:S01]  /*0a60*/  FADD R13, R13, R12 ;  /* 0x0000000c0d0d7221 */ /* 0x000fe20000000000 */
[----:B------:R-:W-:Y:S01]  /*0a70*/  FMUL R4, R4, R4 ;  /* 0x0000000404047220 */ /* 0x000fe20000400000 */
[----:B------:R-:W-:Y:S01]  /*0a80*/  FFMA R7, R20, R20, R7 ;  /* 0x0000001414077223 */ /* 0x000fe20000000007 */
[----:B------:R-:W-:Y:S01]  /*0a90*/  FADD R6, R11, R6 ;  /* 0x000000060b067221 */ /* 0x000fe20000000000 */
[----:B------:R-:W-:Y:S01]  /*0aa0*/  FFMA R10, R21, R21, R10 ;  /* 0x00000015150a7223 */ /* 0x000fe2000000000a */
[----:B------:R-:W-:Y:S01]  /*0ab0*/  FADD R13, R14, R13 ;  /* 0x0000000d0e0d7221 */ /* 0x000fe20000000000 */
[----:B------:R-:W-:Y:S01]  /*0ac0*/  FFMA R4, R25, R25, R4 ;  /* 0x0000001919047223 */ /* 0x000fe20000000004 */
[----:B------:R-:W-:-:S02]  /*0ad0*/  FADD R7, R7, R6 ;  /* 0x0000000607077221 */ /* 0x000fc40000000000 */
[----:B------:R-:W-:Y:S02]  /*0ae0*/  FADD R10, R10, R13 ;  /* 0x0000000d0a0a7221 */ /* 0x000fe40000000000 */
[----:B------:R-:W-:-:S03]  /*0af0*/  FADD R4, R4, R7 ;  /* 0x0000000704047221 */ /* 0x000fc60000000000 */
[----:B------:R-:W-:Y:S02]  /*0b00*/  FSEL R10, R10, RZ, !P1 ;  /* 0x000000ff0a0a7208 */ /* 0x000fe40004800000 */
[----:B------:R-:W-:-:S03]  /*0b10*/  FSEL R6, R4, RZ, !P1 ;  /* 0x000000ff04067208 */ /* 0x000fc60004800000 */
[----:B------:R-:W0:Y:S04]  /*0b20*/  SHFL.BFLY PT, R7, R10, 0x8, 0x1f ;  /* 0x0d001f000a077f89 */ /* 0x000e2800000e0000 */
[----:B------:R-:W1:Y:S01]  /*0b30*/  SHFL.BFLY PT, R9, R6, 0x8, 0x1f ;  /* 0x0d001f0006097f89 */ /* 0x000e6200000e0000 */
[----:B0-----:R-:W-:Y:S01]  /*0b40*/  FADD R7, R10, R7 ;  /* 0x000000070a077221 */ /* 0x001fe20000000000 */
[----:B-1----:R-:W-:-:S04]  /*0b50*/  FADD R8, R6, R9 ;  /* 0x0000000906087221 */ /* 0x002fc80000000000 */
[----:B------:R-:W0:Y:S04]  /*0b60*/  SHFL.BFLY PT, R2, R7, 0x4, 0x1f ;  /* 0x0c801f0007027f89 */ /* 0x000e2800000e0000 */
[----:B------:R-:W1:Y:S01]  /*0b70*/  SHFL.BFLY PT, R9, R8, 0x4, 0x1f ;  /* 0x0c801f0008097f89 */ /* 0x000e6200000e0000 */
[----:B0-----:R-:W-:Y:S01]  /*0b80*/  FADD R4, R7, R2 ;  /* 0x0000000207047221 */ /* 0x001fe20000000000 */
[----:B-1----:R-:W-:-:S04]  /*0b90*/  FADD R11, R8, R9 ;  /* 0x00000009080b7221 */ /* 0x002fc80000000000 */
[----:B------:R-:W0:Y:S04]  /*0ba0*/  SHFL.BFLY PT, R9, R4, 0x2, 0x1f ;  /* 0x0c401f0004097f89 */ /* 0x000e2800000e0000 */
[----:B------:R-:W1:Y:S01]  /*0bb0*/  SHFL.BFLY PT, R2, R11, 0x2, 0x1f ;  /* 0x0c401f000b027f89 */ /* 0x000e6200000e0000 */
[----:B------:R-:W-:Y:S01]  /*0bc0*/  SHF.R.U32.HI R7, RZ, 0x5, R0 ;  /* 0x00000005ff077819 */ /* 0x000fe20000011600 */
[----:B0-----:R-:W-:Y:S01]  /*0bd0*/  FADD R9, R4, R9 ;  /* 0x0000000904097221 */ /* 0x001fe20000000000 */
[----:B-1----:R-:W-:-:S04]  /*0be0*/  FADD R10, R11, R2 ;  /* 0x000000020b0a7221 */ /* 0x002fc80000000000 */
[----:B------:R-:W0:Y:S04]  /*0bf0*/  SHFL.BFLY PT, R6, R9, 0x1, 0x1f ;  /* 0x0c201f0009067f89 */ /* 0x000e2800000e0000 */
[----:B------:R-:W1:Y:S01]  /*0c00*/  SHFL.BFLY PT, R13, R10, 0x1, 0x1f ;  /* 0x0c201f000a0d7f89 */ /* 0x000e6200000e0000 */
[----:B------:R-:W-:-:S04]  /*0c10*/  SHF.R.U32.HI R2, RZ, 0x5, R0 ;  /* 0x00000005ff027819 */ /* 0x000fc80000011600 */
[----:B------:R-:W-:Y:S02]  /*0c20*/  LOP3.LUT R11, R2, 0x1, RZ, 0xc0, !PT ;  /* 0x00000001020b7812 */ /* 0x000fe400078ec0ff */
[----:B------:R-:W-:Y:S02]  /*0c30*/  SGXT.U32 R2, R7, 0x1 ;  /* 0x000000010702781a */ /* 0x000fe40000000000 */
[--C-:B------:R-:W-:Y:S02]  /*0c40*/  SHF.R.U32.HI R31, RZ, 0x5, R0.reuse ;  /* 0x00000005ff1f7819 */ /* 0x100fe40000011600 */
[----:B------:R-:W-:Y:S01]  /*0c50*/  ISETP.NE.AND P2, PT, R2, RZ, PT ;  /* 0x000000ff0200720c */ /* 0x000fe20003f45270 */
[----:B------:R-:W-:Y:S01]  /*0c60*/  HFMA2.MMA R2, -RZ, RZ, 1, 0 ;  /* 0x3c000000ff027435 */ /* 0x000fe200000001ff */
[----:B------:R-:W-:Y:S02]  /*0c70*/  SHF.R.U32.HI R8, RZ, 0x4, R0 ;  /* 0x00000004ff087819 */ /* 0x000fe40000011600 */
[----:B------:R-:W-:-:S02]  /*0c80*/  SGXT.U32 R31, R31, 0x4 ;  /* 0x000000041f1f781a */ /* 0x000fc40000000000 */
[----:B------:R-:W-:Y:S01]  /*0c90*/  SGXT.U32 R7, R8, 0x1 ;  /* 0x000000010807781a */ /* 0x000fe20000000000 */
[----:B------:R-:W-:-:S04]  /*0ca0*/  IMAD.HI R4, R3, 0x2aaaaaab, RZ ;  /* 0x2aaaaaab03047827 */ /* 0x000fc800078e02ff */
[----:B0-----:R-:W-:Y:S01]  /*0cb0*/  FADD R6, R9, R6 ;  /* 0x0000000609067221 */ /* 0x001fe20000000000 */
[----:B------:R-:W-:Y:S02]  /*0cc0*/  IMAD.SHL.U32 R8, R31, 0x2, RZ ;  /* 0x000000021f087824 */ /* 0x000fe400078e00ff */
[----:B-1----:R-:W-:Y:S01]  /*0cd0*/  FADD R13, R10, R13 ;  /* 0x0000000d0a0d7221 */ /* 0x002fe20000000000 */
[----:B------:R-:W-:-:S03]  /*0ce0*/  FFMA R6, R6, R2, 9.9999999747524270788e-07 ;  /* 0x358637bd06067423 */ /* 0x000fc60000000002 */
[----:B------:R-:W-:Y:S01]  /*0cf0*/  FFMA R13, R13, R2, 9.9999999747524270788e-07 ;  /* 0x358637bd0d0d7423 */ /* 0x000fe20000000002 */
[----:B------:R-:W-:Y:S01]  /*0d00*/  LOP3.LUT R8, R8, R7, RZ, 0xfc, !PT ;  /* 0x0000000708087212 */ /* 0x000fe200078efcff */
[----:B------:R0:W0:Y:S01]  /*0d10*/  MUFU.RSQ R33, R6 ;  /* 0x0000000600217308 */ /* 0x0000220000001400 */
[----:B------:R-:W-:Y:S02]  /*0d20*/  SHF.R.U32.HI R7, RZ, 0x1f, R4 ;  /* 0x0000001fff077819 */ /* 0x000fe40000011604 */
[----:B------:R-:W-:Y:S02]  /*0d30*/  LOP3.LUT R0, R0, 0x1f, RZ, 0xc0, !PT ;  /* 0x0000001f00007812 */ /* 0x000fe400078ec0ff */
[----:B------:R-:W-:-:S03]  /*0d40*/  LEA.HI R4, R4, R7, RZ, 0x1e ;  /* 0x0000000704047211 */ /* 0x000fc600078ff0ff */
[----:B------:R0:W0:Y:S01]  /*0d50*/  MUFU.RSQ R36, R13 ;  /* 0x0000000d00247308 */ /* 0x0000220000001400 */
[----:B------:R-:W-:Y:S02]  /*0d60*/  IMAD R37, R31, 0x21, R0 ;  /* 0x000000211f257824 */ /* 0x000fe400078e0200 */
[----:B------:R-:W-:Y:S02]  /*0d70*/  IMAD R38, R0, 0x44, R31 ;  /* 0x0000004400267824 */ /* 0x000fe400078e021f */
[----:B------:R-:W-:Y:S02]  /*0d80*/  IMAD R40, R5, 0x21, R8 ;  /* 0x0000002105287824 */ /* 0x000fe400078e0208 */
[----:B------:R-:W-:Y:S02]  /*0d90*/  IMAD R41, R8, 0x44, R5 ;  /* 0x0000004408297824 */ /* 0x000fe400078e0205 */
[----:B------:R-:W-:Y:S01]  /*0da0*/  IMAD R4, R4, -0x18, R3 ;  /* 0xffffffe804047824 */ /* 0x000fe200078e0203 */
[----:B------:R-:W-:-:S02]  /*0db0*/  ISETP.EQ.U32.AND P0, PT, R11, 0x1, !P0 ;  /* 0x000000010b00780c */ /* 0x000fc40004702070 */
[----:B------:R-:W-:Y:S01]  /*0dc0*/  LEA R34, R0, UR5, 0x2 ;  /* 0x0000000500227c11 */ /* 0x000fe2000f8e10ff */
[----:B------:R-:W-:Y:S01]  /*0dd0*/  IMAD.SHL.U32 R43, R4, 0x80, RZ ;  /* 0x00000080042b7824 */ /* 0x000fe200078e00ff */
[----:B------:R-:W-:Y:S02]  /*0de0*/  LEA R37, R37, UR5, 0x2 ;  /* 0x0000000525257c11 */ /* 0x000fe4000f8e10ff */
[----:B------:R-:W-:Y:S02]  /*0df0*/  LEA R38, R38, UR5, 0x1 ;  /* 0x0000000526267c11 */ /* 0x000fe4000f8e08ff */
[----:B------:R-:W-:Y:S02]  /*0e00*/  LEA R39, R8, UR5, 0x2 ;  /* 0x0000000508277c11 */ /* 0x000fe4000f8e10ff */
[----:B------:R-:W-:Y:S02]  /*0e10*/  LEA R40, R40, UR5, 0x2 ;  /* 0x0000000528287c11 */ /* 0x000fe4000f8e10ff */
[----:B------:R-:W-:-:S02]  /*0e20*/  LEA R41, R41, UR5, 0x1 ;  /* 0x0000000529297c11 */ /* 0x000fc4000f8e08ff */
[----:B------:R-:W-:Y:S01]  /*0e30*/  ISETP.LT.AND P3, PT, R3, UR8, !P2 ;  /* 0x0000000803007c0c */ /* 0x000fe2000d761270 */
[----:B0-----:R-:W-:-:S12]  /*0e40*/  ULDC.64 UR8, c[0x0][0x230] ;  /* 0x00008c0000087ab9 */ /* 0x001fd80000000a00 */
.L_x_0:
[----:B0-----:R-:W0:Y:S01]  /*0e50*/  LDC.64 R2, c[0x0][0x250] ;  /* 0x00009400ff027b82 */ /* 0x001e220000000a00 */
[----:B------:R-:W-:Y:S02]  /*0e60*/  LOP3.LUT R85, R5, UR4, RZ, 0xfc, !PT ;  /* 0x0000000405557c12 */ /* 0x000fe4000f8efcff */
[----:B------:R-:W-:Y:S02]  /*0e70*/  CS2R R12, SRZ ;  /* 0x00000000000c7805 */ /* 0x000fe4000001ff00 */
[----:B------:R-:W-:Y:S02]  /*0e80*/  CS2R R14, SRZ ;  /* 0x00000000000e7805 */ /* 0x000fe4000001ff00 */
[----:B------:R-:W-:Y:S01]  /*0e90*/  LOP3.LUT R19, R85, R42, RZ, 0xfc, !PT ;  /* 0x0000002a55137212 */ /* 0x000fe200078efcff */
[----:B------:R-:W1:Y:S08]  /*0ea0*/  LDC.64 R6, c[0x0][0x248] ;  /* 0x00009200ff067b82 */ /* 0x000e700000000a00 */
[----:B------:R-:W2:Y:S01]  /*0eb0*/  LDC.64 R28, c[0x0][0x240] ;  /* 0x00009000ff1c7b82 */ /* 0x000ea20000000a00 */
[----:B0-----:R-:W-:-:S07]  /*0ec0*/  IMAD.WIDE R10, R19, 0x4, R2 ;  /* 0x00000004130a7825 */ /* 0x001fce00078e0202 */
[----:B------:R-:W0:Y:S01]  /*0ed0*/  LDC.64 R46, c[0x0][0x220] ;  /* 0x00008800ff2e7b82 */ /* 0x000e220000000a00 */
[----:B------:R3:W4:Y:S01]  /*0ee0*/  @!P1 LDG.E.EL.128 R12, desc[UR6][R10.64] ;  /* 0x000000060a0c9981 */ /* 0x000722000c2e1d00 */
[C---:B------:R-:W-:Y:S02]  /*0ef0*/  LOP3.LUT R45, R85.reuse, R30, RZ, 0xfc, !PT ;  /* 0x0000001e552d7212 */ /* 0x040fe400078efcff */
[----:B------:R-:W-:Y:S02]  /*0f00*/  CS2R R26, SRZ ;  /* 0x00000000001a7805 */ /* 0x000fe4000001ff00 */
[----:B------:R-:W-:Y:S02]  /*0f10*/  LOP3.LUT R61, R85, R32, RZ, 0xfc, !PT ;  /* 0x00000020553d7212 */ /* 0x000fe400078efcff */
[----:B------:R-:W5:Y:S01]  /*0f20*/  LDC.64 R2, c[0x0][0x228] ;  /* 0x00008a00ff027b82 */ /* 0x000f620000000a00 */
[----:B-1----:R-:W-:Y:S01]  /*0f30*/  IMAD.WIDE R18, R19, 0x4, R6 ;  /* 0x0000000413127825 */ /* 0x002fe200078e0206 */
[----:B------:R-:W-:-:S02]  /*0f40*/  CS2R R24, SRZ ;  /* 0x0000000000187805 */ /* 0x000fc4000001ff00 */
[----:B------:R-:W-:Y:S02]  /*0f50*/  CS2R R8, SRZ ;  /* 0x0000000000087805 */ /* 0x000fe4000001ff00 */
[----:B---3--:R-:W-:Y:S01]  /*0f60*/  CS2R R10, SRZ ;  /* 0x00000000000a7805 */ /* 0x008fe2000001ff00 */
[----:B--2---:R-:W-:-:S05]  /*0f70*/  IMAD.WIDE.U32 R22, R85, 0x2, R28 ;  /* 0x0000000255167825 */ /* 0x004fca00078e001c */
[----:B------:R1:W2:Y:S01]  /*0f80*/  @!P1 LDG.E.EL.128 R8, desc[UR6][R18.64] ;  /* 0x0000000612089981 */ /* 0x0002a2000c2e1d00 */
[----:B0-----:R-:W-:-:S03]  /*0f90*/  IMAD.WIDE R6, R45, 0x2, R46 ;  /* 0x000000022d067825 */ /* 0x001fc600078e022e */
[----:B------:R-:W3:Y:S04]  /*0fa0*/  LDG.E.EL.64 R22, desc[UR6][R22.64] ;  /* 0x0000000616167981 */ /* 0x000ee8000c2e1b00 */
[----:B------:R-:W2:Y:S01]  /*0fb0*/  @!P1 LDG.E.EF.64 R26, desc[UR6][R6.64] ;  /* 0x00000006061a9981 */ /* 0x000ea2000c0e1b00 */
[----:B------:R-:W-:Y:S01]  /*0fc0*/  LOP3.LUT R50, R31, UR4, RZ, 0xfc, !PT ;  /* 0x000000041f327c12 */ /* 0x000fe2000f8efcff */
[----:B-1----:R-:W0:Y:S01]  /*0fd0*/  LDC.64 R18, c[0x0][0x238] ;  /* 0x00008e00ff127b82 */ /* 0x002e220000000a00 */
[----:B-----5:R-:W-:-:S05]  /*0fe0*/  IMAD.WIDE R16, R61, 0x2, R2 ;  /* 0x000000023d107825 */ /* 0x020fca00078e0202 */
[----:B------:R1:W5:Y:S01]  /*0ff0*/  @!P1 LDG.E.EL.64 R24, desc[UR6][R16.64] ;  /* 0x0000000610189981 */ /* 0x000362000c2e1b00 */
[C---:B------:R-:W-:Y:S01]  /*1000*/  LOP3.LUT R59, R50.reuse, 0x1, RZ, 0xfc, !PT ;  /* 0x00000001323b7812 */ /* 0x040fe200078efcff */
[----:B-1----:R-:W1:Y:S03]  /*1010*/  LDC.64 R16, c[0x0][0x258] ;  /* 0x00009600ff107b82 */ /* 0x002e660000000a00 */
[----:B------:R-:W-:Y:S02]  /*1020*/  LOP3.LUT R67, R59, R43, RZ, 0xfc, !PT ;  /* 0x0000002b3b437212 */ /* 0x000fe400078efcff */
[C---:B------:R-:W-:Y:S02]  /*1030*/  LOP3.LUT R54, R50.reuse, 0x11, RZ, 0xfc, !PT ;  /* 0x0000001132367812 */ /* 0x040fe400078efcff */
[----:B------:R-:W-:Y:S02]  /*1040*/  LOP3.LUT R58, R50, 0x21, RZ, 0xfc, !PT ;  /* 0x00000021323a7812 */ /* 0x000fe400078efcff */
[----:B------:R-:W-:-:S02]  /*1050*/  PRMT R57, RZ, 0x7610, R57 ;  /* 0x00007610ff397816 */ /* 0x000fc40000000039 */
[-C--:B------:R-:W-:Y:S02]  /*1060*/  LOP3.LUT R71, R59, R35.reuse, RZ, 0xfc, !PT ;  /* 0x000000233b477212 */ /* 0x080fe400078efcff */
[C---:B------:R-:W-:Y:S02]  /*1070*/  LOP3.LUT R69, R54.reuse, R35, RZ, 0xfc, !PT ;  /* 0x0000002336457212 */ /* 0x040fe400078efcff */
[----:B------:R-:W-:Y:S02]  /*1080*/  LOP3.LUT R65, R54, R43, RZ, 0xfc, !PT ;  /* 0x0000002b36417212 */ /* 0x000fe400078efcff */
[----:B------:R-:W-:Y:S02]  /*1090*/  LOP3.LUT R79, R58, R35, RZ, 0xfc, !PT ;  /* 0x000000233a4f7212 */ /* 0x000fe400078efcff */
[----:B------:R-:W-:Y:S01]  /*10a0*/  LOP3.LUT R56, R50, 0x31, RZ, 0xfc, !PT ;  /* 0x0000003132387812 */ /* 0x000fe200078efcff */
[----:B------:R-:W-:Y:S01]  /*10b0*/  IMAD.WIDE R6, R71, 0x2, R46 ;  /* 0x0000000247067825 */ /* 0x000fe200078e022e */
[----:B------:R-:W-:Y:S01]  /*10c0*/  PRMT R0, RZ, 0x7610, R0 ;  /* 0x00007610ff007816 */ /* 0x000fe20000000000 */
[----:B------:R-:W-:Y:S01]  /*10d0*/  BAR.SYNC.DEFER_BLOCKING 0x0 ;  /* 0x0000000000007b1d */ /* 0x000fe20000010000 */
[----:B------:R-:W-:-:S02]  /*10e0*/  PRMT R4, RZ, 0x7610, R4 ;  /* 0x00007610ff047816 */ /* 0x000fc40000000004 */
[----:B------:R-:W-:Y:S02]  /*10f0*/  PRMT R62, RZ, 0x7610, R62 ;  /* 0x00007610ff3e7816 */ /* 0x000fe4000000003e */
[----:B------:R-:W-:Y:S02]  /*1100*/  PRMT R51, RZ, 0x7610, R51 ;  /* 0x00007610ff337816 */ /* 0x000fe40000000033 */
[----:B------:R-:W-:Y:S02]  /*1110*/  LOP3.LUT R73, R58, R43, RZ, 0xfc, !PT ;  /* 0x0000002b3a497212 */ /* 0x000fe400078efcff */
[C---:B------:R-:W-:Y:S02]  /*1120*/  LOP3.LUT R77, R56.reuse, R35, RZ, 0xfc, !PT ;  /* 0x00000023384d7212 */ /* 0x040fe400078efcff */
[----:B------:R-:W-:Y:S02]  /*1130*/  LOP3.LUT R75, R56, R43, RZ, 0xfc, !PT ;  /* 0x0000002b384b7212 */ /* 0x000fe400078efcff */
[----:B------:R-:W-:Y:S01]  /*1140*/  LOP3.LUT R50, R50, 0x4e, RZ, 0xc0, !PT ;  /* 0x0000004e32327812 */ /* 0x000fe200078ec0ff */
[----:B------:R-:W-:Y:S01]  /*1150*/  IMAD.WIDE R80, R73, 0x2, R2 ;  /* 0x0000000249507825 */ /* 0x000fe200078e0202 */
[----:B------:R-:W-:-:S02]  /*1160*/  PRMT R64, RZ, 0x7610, R64 ;  /* 0x00007610ff407816 */ /* 0x000fc40000000040 */
[----:B------:R-:W-:Y:S01]  /*1170*/  PRMT R55, RZ, 0x7610, R55 ;  /* 0x00007610ff377816 */ /* 0x000fe20000000037 */
[----:B------:R-:W-:Y:S01]  /*1180*/  IMAD.WIDE R82, R75, 0x2, R2 ;  /* 0x000000024b527825 */ /* 0x000fe200078e0202 */
[----:B------:R-:W-:Y:S02]  /*1190*/  PRMT R66, RZ, 0x7610, R66 ;  /* 0x00007610ff427816 */ /* 0x000fe40000000042 */
[----:B------:R-:W-:Y:S01]  /*11a0*/  LOP3.LUT R63, R50, R35, RZ, 0xfc, !PT ;  /* 0x00000023323f7212 */ /* 0x000fe200078efcff */
[----:B0-----:R-:W-:Y:S01]  /*11b0*/  IMAD.WIDE R60, R61, 0x2, R18 ;  /* 0x000000023d3c7825 */ /* 0x001fe200078e0212 */
[----:B------:R-:W-:Y:S02]  /*11c0*/  PRMT R68, RZ, 0x7610, R68 ;  /* 0x00007610ff447816 */ /* 0x000fe40000000044 */
[----:B----4-:R-:W-:Y:S02]  /*11d0*/  SEL R21, R12, RZ, !P1 ;  /* 0x000000ff0c157207 */ /* 0x010fe40004800000 */
[----:B------:R-:W-:-:S02]  /*11e0*/  SEL R13, R13, RZ, !P1 ;  /* 0x000000ff0d0d7207 */ /* 0x000fc40004800000 */
[----:B------:R-:W-:Y:S02]  /*11f0*/  SEL R49, R14, RZ, !P1 ;  /* 0x000000ff0e317207 */ /* 0x000fe40004800000 */
[----:B------:R-:W-:Y:S01]  /*1200*/  SEL R15, R15, RZ, !P1 ;  /* 0x000000ff0f0f7207 */ /* 0x000fe20004800000 */
[----:B------:R0:W-:Y:S04]  /*1210*/  STS [R40], R21 ;  /* 0x0000001528007388 */ /* 0x0001e80000000800 */
[----:B------:R-:W-:Y:S04]  /*1220*/  STS [R40+0x84], R13 ;  /* 0x0000840d28007388 */ /* 0x000fe80000000800 */
[----:B------:R-:W-:Y:S01]  /*1230*/  STS [R40+0x108], R49 ;  /* 0x0001083128007388 */ /* 0x000fe20000000800 */
[----:B0-----:R-:W0:Y:S03]  /*1240*/  LDC.64 R20, c[0x0][0x230] ;  /* 0x00008c00ff147b82 */ /* 0x001e260000000a00 */
[----:B------:R4:W-:Y:S05]  /*1250*/  STS [R40+0x18c], R15 ;  /* 0x00018c0f28007388 */ /* 0x0009ea0000000800 */
[----:B------:R-:W-:Y:S01]  /*1260*/  BAR.SYNC.DEFER_BLOCKING 0x0 ;  /* 0x0000000000007b1d */ /* 0x000fe20000010000 */
[----:B----4-:R-:W-:-:S04]  /*1270*/  IMAD.WIDE R14, R67, 0x2, R2 ;  /* 0x00000002430e7825 */ /* 0x010fc800078e0202 */
[----:B------:R-:W-:-:S04]  /*1280*/  IMAD.WIDE R12, R69, 0x2, R46 ;  /* 0x00000002450c7825 */ /* 0x000fc800078e022e */
[----:B------:R-:W-:Y:S01]  /*1290*/  IMAD.WIDE R48, R65, 0x2, R2 ;  /* 0x0000000241307825 */ /* 0x000fe200078e0202 */
[----:B------:R4:W2:Y:S03]  /*12a0*/  @P3 LDG.E.EL.U16 R57, desc[UR6][R14.64] ;  /* 0x000000060e393981 */ /* 0x0008a6000c2e1500 */
[----:B0-----:R-:W-:Y:S01]  /*12b0*/  IMAD.WIDE R52, R45, 0x2, R20 ;  /* 0x000000022d347825 */ /* 0x001fe200078e0214 */
[----:B------:R0:W3:Y:S04]  /*12c0*/  @P3 LDG.E.EL.U16 R0, desc[UR6][R6.64] ;  /* 0x0000000606003981 */ /* 0x0000e8000c2e1500 */
[----:B------:R1:W5:Y:S01]  /*12d0*/  @P3 LDG.E.EL.U16 R4, desc[UR6][R12.64] ;  /* 0x000000060c043981 */ /* 0x000362000c2e1500 */
[----:B----4-:R-:W-:-:S03]  /*12e0*/  IMAD.WIDE R14, R79, 0x2, R46 ;  /* 0x000000024f0e7825 */ /* 0x010fc600078e022e */
[----:B------:R4:W5:Y:S01]  /*12f0*/  @P3 LDG.E.EL.U16 R62, desc[UR6][R48.64] ;  /* 0x00000006303e3981 */ /* 0x000962000c2e1500 */
[----:B0-----:R-:W-:-:S03]  /*1300*/  CS2R R6, SRZ ;  /* 0x0000000000067805 */ /* 0x001fc6000001ff00 */
[----:B------:R0:W5:Y:S01]  /*1310*/  @P3 LDG.E.EL.U16 R51, desc[UR6][R14.64] ;  /* 0x000000060e333981 */ /* 0x000162000c2e1500 */
[----:B-1----:R-:W-:-:S03]  /*1320*/  CS2R R12, SRZ ;  /* 0x00000000000c7805 */ /* 0x002fc6000001ff00 */
[----:B------:R1:W5:Y:S01]  /*1330*/  @P3 LDG.E.EL.U16 R64, desc[UR6][R80.64] ;  /* 0x0000000650403981 */ /* 0x000362000c2e1500 */
[----:B----4-:R-:W-:-:S03]  /*1340*/  IMAD.WIDE R48, R77, 0x2, R46 ;  /* 0x000000024d307825 */ /* 0x010fc600078e022e */
[----:B------:R-:W4:Y:S01]  /*1350*/  @P3 LDG.E.EL.U16 R66, desc[UR6][R82.64] ;  /* 0x0000000652423981 */ /* 0x000f22000c2e1500 */
[----:B0-----:R-:W-:-:S03]  /*1360*/  IMAD.WIDE.U32 R14, R85, 0x2, R16 ;  /* 0x00000002550e7825 */ /* 0x001fc600078e0010 */
[----:B------:R0:W4:Y:S01]  /*1370*/  @P3 LDG.E.EL.U16 R55, desc[UR6][R48.64] ;  /* 0x0000000630373981 */ /* 0x000122000c2e1500 */
[----:B-1----:R-:W-:-:S03]  /*1380*/  IMAD.WIDE R80, R63, 0x2, R46 ;  /* 0x000000023f507825 */ /* 0x002fc600078e022e */
[----:B------:R-:W4:Y:S04]  /*1390*/  @!P1 LDG.E.EF.64 R6, desc[UR6][R52.64] ;  /* 0x0000000634069981 */ /* 0x000f28000c0e1b00 */
[----:B------:R1:W4:Y:S04]  /*13a0*/  @!P1 LDG.E.EL.64 R12, desc[UR6][R60.64] ;  /* 0x000000063c0c9981 */ /* 0x000328000c2e1b00 */
[----:B0-----:R-:W-:Y:S04]  /*13b0*/  LDS R48, [R37] ;  /* 0x0000000025307984 */ /* 0x001fe80000000800 */
[----:B------:R-:W4:Y:S04]  /*13c0*/  LDG.E.EL.64 R14, desc[UR6][R14.64] ;  /* 0x000000060e0e7981 */ /* 0x000f28000c2e1b00 */
[----:B------:R-:W-:Y:S04]  /*13d0*/  LDS R47, [R37+0x840] ;  /* 0x00084000252f7984 */ /* 0x000fe80000000800 */
[----:B------:R-:W-:Y:S04]  /*13e0*/  LDS R46, [R37+0x1080] ;  /* 0x00108000252e7984 */ /* 0x000fe80000000800 */
[----:B------:R-:W-:Y:S01]  /*13f0*/  LDS R44, [R37+0x18c0] ;  /* 0x0018c000252c7984 */ /* 0x000fe20000000800 */
[----:B------:R-:W-:Y:S01]  /*1400*/  BAR.SYNC.DEFER_BLOCKING 0x0 ;  /* 0x0000000000007b1d */ /* 0x000fe20000010000 */
[----:B-1----:R-:W-:-:S02]  /*1410*/  LOP3.LUT R61, R50, R43, RZ, 0xfc, !PT ;  /* 0x0000002b323d7212 */ /* 0x002fc400078efcff */
[----:B------:R-:W-:-:S03]  /*1420*/  PRMT R53, RZ, 0x7610, R53 ;  /* 0x00007610ff357816 */ /* 0x000fc60000000035 */
[----:B------:R-:W-:Y:S02]  /*1430*/  STS [R39], R33 ;  /* 0x0000002127007388 */ /* 0x000fe40000000800 */
[----:B------:R-:W-:Y:S01]  /*1440*/  BAR.SYNC.DEFER_BLOCKING 0x0 ;  /* 0x0000000000007b1d */ /* 0x000fe20000010000 */
[----:B------:R-:W-:-:S05]  /*1450*/  IMAD.WIDE R2, R61, 0x2, R2 ;  /* 0x000000023d027825 */ /* 0x000fca00078e0202 */
[----:B------:R-:W4:Y:S04]  /*1460*/  @P0 LDG.E.EL.U16 R68, desc[UR6][R80.64] ;  /* 0x0000000650440981 */ /* 0x000f28000c2e1500 */
[----:B------:R0:W4:Y:S01]  /*1470*/  @P0 LDG.E.EL.U16 R53, desc[UR6][R2.64] ;  /* 0x0000000602350981 */ /* 0x000122000c2e1500 */
[----:B------:R-:W-:Y:S02]  /*1480*/  PRMT R52, RZ, 0x7610, R52 ;  /* 0x00007610ff347816 */ /* 0x000fe40000000034 */
[----:B------:R-:W-:Y:S02]  /*1490*/  PRMT R70, RZ, 0x7610, R70 ;  /* 0x00007610ff467816 */ /* 0x000fe40000000046 */
[----:B--2---:R-:W-:Y:S02]  /*14a0*/  SEL R57, R57, RZ, P3 ;  /* 0x000000ff39397207 */ /* 0x004fe40001800000 */
[----:B---3--:R-:W-:-:S04]  /*14b0*/  SEL R0, R0, RZ, P3 ;  /* 0x000000ff00007207 */ /* 0x008fc80001800000 */
[----:B------:R-:W-:Y:S01]  /*14c0*/  SHF.L.U32 R49, R0, 0x10, RZ ;  /* 0x0000001000317819 */ /* 0x000fe200000006ff */
[----:B------:R-:W-:-:S04]  /*14d0*/  IMAD.U32 R0, R57, 0x10000, RZ ;  /* 0x0001000039007824 */ /* 0x000fc800078e00ff */
[----:B------:R-:W-:Y:S01]  /*14e0*/  FADD R49, R49, R0 ;  /* 0x0000000031317221 */ /* 0x000fe20000000000 */
[----:B-----5:R-:W-:Y:S02]  /*14f0*/  SEL R0, R62, RZ, P3 ;  /* 0x000000ff3e007207 */ /* 0x020fe40001800000 */
[----:B------:R-:W-:Y:S02]  /*1500*/  SEL R51, R51, RZ, P3 ;  /* 0x000000ff33337207 */ /* 0x000fe40001800000 */
[----:B------:R-:W-:Y:S02]  /*1510*/  IADD3 R62, P4, R35, R50, RZ ;  /* 0x00000032233e7210 */ /* 0x000fe40007f9e0ff */
[----:B------:R-:W-:Y:S02]  /*1520*/  SEL R64, R64, RZ, P3 ;  /* 0x000000ff40407207 */ /* 0x000fe40001800000 */
[----:B------:R-:W-:Y:S02]  /*1530*/  SEL R4, R4, RZ, P3 ;  /* 0x000000ff04047207 */ /* 0x000fe40001800000 */
[----:B------:R-:W-:Y:S01]  /*1540*/  SHF.L.U32 R51, R51, 0x10, RZ ;  /* 0x0000001033337819 */ /* 0x000fe200000006ff */
[----:B0-----:R-:W-:Y:S01]  /*1550*/  IMAD.U32 R2, R64, 0x10000, RZ ;  /* 0x0001000040027824 */ /* 0x001fe200078e00ff */
[----:B------:R-:W-:Y:S01]  /*1560*/  LEA.HI.X.SX32 R3, R35, RZ, 0x1, P4 ;  /* 0x000000ff23037211 */ /* 0x000fe200020f0eff */
[----:B------:R-:W-:-:S02]  /*1570*/  IMAD.SHL.U32 R64, R62, 0x2, RZ ;  /* 0x000000023e407824 */ /* 0x000fc400078e00ff */
[----:B------:R-:W-:Y:S02]  /*1580*/  IMAD.U32 R57, R4, 0x10000, RZ ;  /* 0x0001000004397824 */ /* 0x000fe400078e00ff */
[----:B------:R-:W-:Y:S01]  /*1590*/  FADD R51, R51, R2 ;  /* 0x0000000233337221 */ /* 0x000fe20000000000 */
[----:B------:R-:W-:Y:S01]  /*15a0*/  IMAD.U32 R0, R0, 0x10000, RZ ;  /* 0x0001000000007824 */ /* 0x000fe200078e00ff */
[----:B------:R-:W-:Y:S02]  /*15b0*/  SHF.L.U64.HI R62, R62, 0x1, R3 ;  /* 0x000000013e3e7819 */ /* 0x000fe40000010203 */
[----:B------:R-:W-:Y:S01]  /*15c0*/  IADD3 R2, P4, R64, UR10, RZ ;  /* 0x0000000a40027c10 */ /* 0x000fe2000ff9e0ff */
[--C-:B------:R-:W-:Y:S01]  /*15d0*/  FADD R4, R57, R0.reuse ;  /* 0x0000000039047221 */ /* 0x100fe20000000000 */
[----:B------:R-:W-:Y:S02]  /*15e0*/  PRMT R0, RZ, 0x7610, R0 ;  /* 0x00007610ff007816 */ /* 0x000fe40000000000 */
[----:B------:R-:W-:-:S02]  /*15f0*/  IADD3.X R3, R62, UR11, RZ, P4, !PT ;  /* 0x0000000b3e037c10 */ /* 0x000fc4000a7fe4ff */
[----:B------:R-:W-:-:S03]  /*1600*/  IADD3 R57, P4, R43, R50, RZ ;  /* 0x000000322b397210 */ /* 0x000fc60007f9e0ff */
[----:B------:R-:W2:Y:S02]  /*1610*/  @P0 LDG.E.EL.U16 R0, desc[UR6][R2.64+0x20] ;  /* 0x0000200602000981 */ /* 0x000ea4000c2e1500 */
[----:B------:R-:W-:Y:S02]  /*1620*/  IMAD.SHL.U32 R60, R57, 0x2, RZ ;  /* 0x00000002393c7824 */ /* 0x000fe400078e00ff */
[----:B------:R-:W3:Y:S04]  /*1630*/  @P0 LDG.E.EL.U16 R52, desc[UR6][R2.64+0x40] ;  /* 0x0000400602340981 */ /* 0x000ee8000c2e1500 */
[----:B------:R0:W5:Y:S02]  /*1640*/  @P0 LDG.E.EL.U16 R70, desc[UR6][R2.64+0x60] ;  /* 0x0000600602460981 */ /* 0x000164000c2e1500 */
[----:B0-----:R-:W-:-:S04]  /*1650*/  LEA.HI.X.SX32 R2, R43, RZ, 0x1, P4 ;  /* 0x000000ff2b027211 */ /* 0x001fc800020f0eff */
[----:B------:R-:W-:Y:S02]  /*1660*/  SHF.L.U64.HI R57, R57, 0x1, R2 ;  /* 0x0000000139397819 */ /* 0x000fe40000010202 */
[----:B------:R-:W-:-:S04]  /*1670*/  IADD3 R2, P4, R60, UR12, RZ ;  /* 0x0000000c3c027c10 */ /* 0x000fc8000ff9e0ff */
[----:B------:R-:W-:Y:S02]  /*1680*/  IADD3.X R3, R57, UR13, RZ, P4, !PT ;  /* 0x0000000d39037c10 */ /* 0x000fe4000a7fe4ff */
[----:B----4-:R-:W-:Y:S02]  /*1690*/  SEL R68, R68, RZ, P0 ;  /* 0x000000ff44447207 */ /* 0x010fe40000000000 */
[----:B------:R-:W-:-:S03]  /*16a0*/  SEL R53, R53, RZ, P0 ;  /* 0x000000ff35357207 */ /* 0x000fc60000000000 */
[----:B------:R-:W-:Y:S02]  /*16b0*/  IMAD.U32 R68, R68, 0x10000, RZ ;  /* 0x0001000044447824 */ /* 0x000fe400078e00ff */
[----:B------:R-:W-:-:S04]  /*16c0*/  IMAD.U32 R53, R53, 0x10000, RZ ;  /* 0x0001000035357824 */ /* 0x000fc800078e00ff */
[--C-:B------:R-:W-:Y:S01]  /*16d0*/  FADD R68, R68, R53.reuse ;  /* 0x0000003544447221 */ /* 0x100fe20000000000 */
[----:B------:R-:W-:-:S06]  /*16e0*/  PRMT R53, RZ, 0x7610, R53 ;  /* 0x00007610ff357816 */ /* 0x000fcc0000000035 */
[----:B------:R-:W4:Y:S01]  /*16f0*/  @P0 LDG.E.EL.U16 R53, desc[UR6][R2.64+0x20] ;  /* 0x0000200602350981 */ /* 0x000f22000c2e1500 */
[----:B------:R-:W-:Y:S02]  /*1700*/  SEL R55, R55, RZ, P3 ;  /* 0x000000ff37377207 */ /* 0x000fe40001800000 */
[----:B------:R-:W-:-:S03]  /*1710*/  SEL R66, R66, RZ, P3 ;  /* 0x000000ff42427207 */ /* 0x000fc60001800000 */
[----:B------:R-:W-:Y:S01]  /*1720*/  IMAD.U32 R55, R55, 0x10000, RZ ;  /* 0x0001000037377824 */ /* 0x000fe200078e00ff */
[----:B------:R-:W-:-:S05]  /*1730*/  SHF.L.U32 R66, R66, 0x10, RZ ;  /* 0x0000001042427819 */ /* 0x000fca00000006ff */
[----:B------:R-:W-:Y:S01]  /*1740*/  FADD R66, R55, R66 ;  /* 0x0000004237427221 */ /* 0x000fe20000000000 */
[----:B--2---:R-:W-:Y:S02]  /*1750*/  SEL R0, R0, RZ, P0 ;  /* 0x000000ff00007207 */ /* 0x004fe40000000000 */
[----:B----4-:R-:W-:Y:S02]  /*1760*/  SEL R55, R53, RZ, P0 ;  /* 0x000000ff35377207 */ /* 0x010fe40000000000 */
[----:B------:R-:W-:-:S03]  /*1770*/  SHF.L.U32 R53, R0, 0x10, RZ ;  /* 0x0000001000357819 */ /* 0x000fc600000006ff */
[----:B------:R-:W-:-:S04]  /*1780*/  IMAD.U32 R0, R55, 0x10000, RZ ;  /* 0x0001000037007824 */ /* 0x000fc800078e00ff */
[--C-:B------:R-:W-:Y:S01]  /*1790*/  FADD R72, R53, R0.reuse ;  /* 0x0000000035487221 */ /* 0x100fe20000000000 */
[----:B------:R-:W-:-:S06]  /*17a0*/  PRMT R0, RZ, 0x7610, R0 ;  /* 0x00007610ff007816 */ /* 0x000fcc0000000000 */
[----:B------:R-:W2:Y:S01]  /*17b0*/  @P0 LDG.E.EL.U16 R0, desc[UR6][R2.64+0x40] ;  /* 0x0000400602000981 */ /* 0x000ea2000c2e1500 */
[----:B------:R-:W-:-:S06]  /*17c0*/  PRMT R55, RZ, 0x7610, R55 ;  /* 0x00007610ff377816 */ /* 0x000fcc0000000037 */
[----:B------:R-:W4:Y:S01]  /*17d0*/  @P0 LDG.E.EL.U16 R55, desc[UR6][R2.64+0x60] ;  /* 0x0000600602370981 */ /* 0x000f22000c2e1500 */
[----:B---3--:R-:W-:-:S05]  /*17e0*/  SEL R52, R52, RZ, P0 ;  /* 0x000000ff34347207 */ /* 0x008fca0000000000 */
[----:B------:R-:W-:Y:S01]  /*17f0*/  IMAD.U32 R53, R52, 0x10000, RZ ;  /* 0x0001000034357824 */ /* 0x000fe200078e00ff */
[----:B-----5:R-:W-:-:S05]  /*1800*/  SEL R70, R70, RZ, P0 ;  /* 0x000000ff46467207 */ /* 0x020fca0000000000 */
[----:B------:R-:W-:Y:S02]  /*1810*/  IMAD.U32 R70, R70, 0x10000, RZ ;  /* 0x0001000046467824 */ /* 0x000fe400078e00ff */
[----:B------:R-:W-:Y:S01]  /*1820*/  IMAD.WIDE.U32 R80, R59, 0x2, R28 ;  /* 0x000000023b507825 */ /* 0x000fe200078e001c */
[----:B--2---:R-:W-:-:S04]  /*1830*/  SEL R0, R0, RZ, P0 ;  /* 0x000000ff00007207 */ /* 0x004fc80000000000 */
[----:B------:R-:W-:-:S05]  /*1840*/  SHF.L.U32 R0, R0, 0x10, RZ ;  /* 0x0000001000007819 */ /* 0x000fca00000006ff */
[----:B------:R-:W-:Y:S02]  /*1850*/  FADD R74, R53, R0 ;  /* 0x00000000354a7221 */ /* 0x000fe40000000000 */
[----:B------:R-:W0:Y:S01]  /*1860*/  LDS R53, [R34] ;  /* 0x0000000022357984 */ /* 0x000e220000000800 */
[----:B----4-:R-:W-:-:S05]  /*1870*/  SEL R55, R55, RZ, P0 ;  /* 0x000000ff37377207 */ /* 0x010fca0000000000 */
[----:B------:R-:W-:-:S04]  /*1880*/  IMAD.U32 R55, R55, 0x10000, RZ ;  /* 0x0001000037377824 */ /* 0x000fc800078e00ff */
[----:B------:R-:W-:Y:S01]  /*1890*/  FADD R70, R70, R55 ;  /* 0x0000003746467221 */ /* 0x000fe20000000000 */
[-C--:B0-----:R-:W-:Y:S01]  /*18a0*/  FMUL R0, R49, R53.reuse ;  /* 0x0000003531007220 */ /* 0x081fe20000400000 */
[-C--:B------:R-:W-:Y:S01]  /*18b0*/  FMUL R2, R4, R53.reuse ;  /* 0x0000003504027220 */ /* 0x080fe20000400000 */
[-C--:B------:R-:W-:Y:S01]  /*18c0*/  FMUL R3, R51, R53.reuse ;  /* 0x0000003533037220 */ /* 0x080fe20000400000 */
[----:B------:R-:W-:Y:S01]  /*18d0*/  FMUL R4, R66, R53 ;  /* 0x0000003542047220 */ /* 0x000fe20000400000 */
[C---:B------:R-:W-:Y:S01]  /*18e0*/  FMUL R85, R53.reuse, R68 ;  /* 0x0000004435557220 */ /* 0x040fe20000400000 */
[C---:B------:R-:W-:Y:S01]  /*18f0*/  FMUL R52, R53.reuse, R72 ;  /* 0x0000004835347220 */ /* 0x040fe20000400000 */
[C---:B------:R-:W-:Y:S01]  /*1900*/  FMUL R51, R53.reuse, R74 ;  /* 0x0000004a35337220 */ /* 0x040fe20000400000 */
[----:B------:R-:W-:Y:S01]  /*1910*/  FMUL R49, R53, R70 ;  /* 0x0000004635317220 */ /* 0x000fe20000400000 */
[----:B------:R-:W-:-:S06]  /*1920*/  PRMT R53, RZ, 0x7610, R53 ;  /* 0x00007610ff357816 */ /* 0x000fcc0000000035 */
[----:B------:R-:W2:Y:S01]  /*1930*/  @P3 LDG.E.EL.U16 R53, desc[UR6][R80.64] ;  /* 0x0000000650353981 */ /* 0x000ea2000c2e1500 */
[----:B------:R-:W-:Y:S01]  /*1940*/  IMAD.WIDE.U32 R82, R54, 0x2, R28 ;  /* 0x0000000236527825 */ /* 0x000fe200078e001c */
[----:B--2---:R-:W-:-:S04]  /*1950*/  SEL R53, R53, RZ, P3 ;  /* 0x000000ff35357207 */ /* 0x004fc80001800000 */
[----:B------:R-:W-:-:S05]  /*1960*/  SHF.L.U32 R53, R53, 0x10, RZ ;  /* 0x0000001035357819 */ /* 0x000fca00000006ff */
[----:B------:R-:W-:-:S04]  /*1970*/  FADD R53, RZ, R53 ;  /* 0x00000035ff357221 */ /* 0x000fc80000000000 */
[----:B------:R-:W-:Y:S01]  /*1980*/  FFMA R53, -R0, R53, RZ ;  /* 0x0000003500357223 */ /* 0x000fe200000001ff */
[----:B------:R-:W-:-:S06]  /*1990*/  PRMT R0, RZ, 0x7610, R0 ;  /* 0x00007610ff007816 */ /* 0x000fcc0000000000 */
[----:B------:R-:W2:Y:S01]  /*19a0*/  @P3 LDG.E.EL.U16 R0, desc[UR6][R82.64] ;  /* 0x0000000652003981 */ /* 0x000ea2000c2e1500 */
[----:B------:R-:W-:Y:S01]  /*19b0*/  IMAD.WIDE.U32 R80, R58, 0x2, R28 ;  /* 0x000000023a507825 */ /* 0x000fe200078e001c */
[----:B--2---:R-:W-:-:S05]  /*19c0*/  SEL R0, R0, RZ, P3 ;  /* 0x000000ff00007207 */ /* 0x004fca0001800000 */
[----:B------:R-:W-:-:S04]  /*19d0*/  IMAD.U32 R0, R0, 0x10000, RZ ;  /* 0x0001000000007824 */ /* 0x000fc800078e00ff */
[----:B------:R-:W-:-:S04]  /*19e0*/  FADD R55, RZ, R0 ;  /* 0x00000000ff377221 */ /* 0x000fc80000000000 */
[----:B------:R-:W-:Y:S01]  /*19f0*/  FFMA R0, -R2, R55, RZ ;  /* 0x0000003702007223 */ /* 0x000fe200000001ff */
[----:B------:R-:W-:-:S06]  /*1a00*/  PRMT R2, RZ, 0x7610, R2 ;  /* 0x00007610ff027816 */ /* 0x000fcc0000000002 */
[----:B------:R-:W2:Y:S01]  /*1a10*/  @P3 LDG.E.EL.U16 R2, desc[UR6][R80.64] ;  /* 0x0000000650023981 */ /* 0x000ea2000c2e1500 */
[----:B------:R-:W-:Y:S01]  /*1a20*/  PRMT R68, RZ, 0x7610, R68 ;  /* 0x00007610ff447816 */ /* 0x000fe20000000044 */
[----:B------:R-:W-:Y:S01]  /*1a30*/  IMAD.WIDE.U32 R82, R56, 0x2, R28 ;  /* 0x0000000238527825 */ /* 0x000fe200078e001c */
[----:B------:R-:W-:-:S06]  /*1a40*/  PRMT R66, RZ, 0x7610, R66 ;  /* 0x00007610ff427816 */ /* 0x000fcc0000000042 */
[----:B------:R-:W3:Y:S01]  /*1a50*/  @P3 LDG.E.EL.U16 R66, desc[UR6][R82.64] ;  /* 0x0000000652423981 */ /* 0x000ee2000c2e1500 */
[----:B--2---:R-:W-:-:S05]  /*1a60*/  SEL R2, R2, RZ, P3 ;  /* 0x000000ff02027207 */ /* 0x004fca0001800000 */
[----:B------:R-:W-:-:S04]  /*1a70*/  IMAD.U32 R2, R2, 0x10000, RZ ;  /* 0x0001000002027824 */ /* 0x000fc800078e00ff */
[----:B------:R-:W-:-:S04]  /*1a80*/  FADD R2, RZ, R2 ;  /* 0x00000002ff027221 */ /* 0x000fc80000000000 */
[----:B------:R-:W-:Y:S01]  /*1a90*/  FFMA R55, -R3, R2, RZ ;  /* 0x0000000203377223 */ /* 0x000fe200000001ff */
[----:B------:R-:W-:-:S05]  /*1aa0*/  IMAD.WIDE.U32 R2, R50, 0x2, R28 ;  /* 0x0000000232027825 */ /* 0x000fca00078e001c */
[----:B------:R-:W2:Y:S01]  /*1ab0*/  @P0 LDG.E.EL.U16 R68, desc[UR6][R2.64] ;  /* 0x0000000602440981 */ /* 0x000ea2000c2e1500 */
[----:B---3--:R-:W-:-:S04]  /*1ac0*/  SEL R66, R66, RZ, P3 ;  /* 0x000000ff42427207 */ /* 0x008fc80001800000 */
[----:B------:R-:W-:Y:S02]  /*1ad0*/  SHF.L.U32 R66, R66, 0x10, RZ ;  /* 0x0000001042427819 */ /* 0x000fe400000006ff */
[----:B------:R-:W-:-:S03]  /*1ae0*/  SEL R26, R26, RZ, !P1 ;  /* 0x000000ff1a1a7207 */ /* 0x000fc60004800000 */
[--C-:B------:R-:W-:Y:S01]  /*1af0*/  FADD R29, RZ, R66.reuse ;  /* 0x00000042ff1d7221 */ /* 0x100fe20000000000 */
[----:B------:R-:W-:Y:S01]  /*1b00*/  PRMT R66, RZ, 0x7610, R66 ;  /* 0x00007610ff427816 */ /* 0x000fe20000000042 */
[----:B------:R-:W-:Y:S01]  /*1b10*/  IMAD.U32 R70, R26, 0x10000, RZ ;  /* 0x000100001a467824 */ /* 0x000fe200078e00ff */
[----:B------:R-:W-:Y:S01]  /*1b20*/  PRMT R28, RZ, 0x7610, R28 ;  /* 0x00007610ff1c7816 */ /* 0x000fe2000000001c */
[----:B------:R-:W-:Y:S01]  /*1b30*/  FFMA R29, -R4, R29, RZ ;  /* 0x0000001d041d7223 */ /* 0x000fe200000001ff */
[----:B------:R-:W-:Y:S02]  /*1b40*/  PRMT R4, RZ, 0x7610, R4 ;  /* 0x00007610ff047816 */ /* 0x000fe40000000004 */
[----:B------:R-:W3:Y:S01]  /*1b50*/  @P0 LDG.E.EL.U16 R66, desc[UR6][R2.64+0x20] ;  /* 0x0000200602420981 */ /* 0x000ee2000c2e1500 */
[----:B------:R-:W-:Y:S02]  /*1b60*/  SEL R27, R27, RZ, !P1 ;  /* 0x000000ff1b1b7207 */ /* 0x000fe40004800000 */
[----:B------:R-:W-:Y:S01]  /*1b70*/  SEL R25, R25, RZ, !P1 ;  /* 0x000000ff19197207 */ /* 0x000fe20004800000 */
[----:B------:R-:W4:Y:S04]  /*1b80*/  @P0 LDG.E.EL.U16 R4, desc[UR6][R2.64+0x40] ;  /* 0x0000400602040981 */ /* 0x000f28000c2e1500 */
[----:B------:R0:W5:Y:S01]  /*1b90*/  @P0 LDG.E.EL.U16 R28, desc[UR6][R2.64+0x60] ;  /* 0x00006006021c0981 */ /* 0x000162000c2e1500 */
[----:B------:R-:W-:-:S02]  /*1ba0*/  PRMT R72, RZ, 0x7610, R72 ;  /* 0x00007610ff487816 */ /* 0x000fc40000000048 */
[----:B------:R-:W-:Y:S01]  /*1bb0*/  PRMT R74, RZ, 0x7610, R74 ;  /* 0x00007610ff4a7816 */ /* 0x000fe2000000004a */
[----:B------:R-:W-:Y:S01]  /*1bc0*/  BAR.SYNC.DEFER_BLOCKING 0x0 ;  /* 0x0000000000007b1d */ /* 0x000fe20000010000 */
[----:B--2---:R-:W-:-:S05]  /*1bd0*/  SEL R68, R68, RZ, P0 ;  /* 0x000000ff44447207 */ /* 0x004fca0000000000 */
[----:B------:R-:W-:-:S04]  /*1be0*/  IMAD.U32 R68, R68, 0x10000, RZ ;  /* 0x0001000044447824 */ /* 0x000fc800078e00ff */
[----:B------:R-:W-:-:S04]  /*1bf0*/  FADD R68, RZ, R68 ;  /* 0x00000044ff447221 */ /* 0x000fc80000000000 */
[----:B------:R-:W-:Y:S01]  /*1c00*/  @P2 FMUL R53, R85, R68 ;  /* 0x0000004455352220 */ /* 0x000fe20000400000 */
[----:B------:R-:W-:Y:S02]  /*1c10*/  SEL R68, R24, RZ, !P1 ;  /* 0x000000ff18447207 */ /* 0x000fe40004800000 */
[----:B------:R-:W-:Y:S02]  /*1c20*/  PRMT R24, R26, 0x7632, R24 ;  /* 0x000076321a187816 */ /* 0x000fe40000000018 */
[C---:B------:R-:W-:Y:S02]  /*1c30*/  PRMT R26, R68.reuse, 0x7632, R26 ;  /* 0x00007632441a7816 */ /* 0x040fe4000000001a */
[----:B------:R-:W-:Y:S01]  /*1c40*/  SHF.L.U32 R81, R68, 0x10, RZ ;  /* 0x0000001044517819 */ /* 0x000fe200000006ff */
[----:B------:R-:W-:Y:S02]  /*1c50*/  IMAD.U32 R24, R24, 0x10000, RZ ;  /* 0x0001000018187824 */ /* 0x000fe400078e00ff */
[----:B0-----:R-:W-:Y:S01]  /*1c60*/  IMAD.U32 R3, R26, 0x10000, RZ ;  /* 0x000100001a037824 */ /* 0x001fe200078e00ff */
[----:B------:R-:W-:Y:S01]  /*1c70*/  SHF.L.U32 R26, R27, 0x10, RZ ;  /* 0x000000101b1a7819 */ /* 0x000fe200000006ff */
[----:B------:R-:W-:-:S02]  /*1c80*/  FADD R2, R70, R81 ;  /* 0x0000005146027221 */ /* 0x000fc40000000000 */
[----:B------:R-:W-:Y:S01]  /*1c90*/  FADD R24, R24, R3 ;  /* 0x0000000318187221 */ /* 0x000fe20000000000 */
[----:B------:R-:W-:Y:S02]  /*1ca0*/  IMAD.U32 R3, R25, 0x10000, RZ ;  /* 0x0001000019037824 */ /* 0x000fe400078e00ff */
[----:B------:R-:W-:Y:S02]  /*1cb0*/  IMAD.U32 R68, R22, 0x10000, RZ ;  /* 0x0001000016447824 */ /* 0x000fe400078e00ff */
[----:B------:R-:W-:Y:S01]  /*1cc0*/  FADD R26, R26, R3 ;  /* 0x000000031a1a7221 */ /* 0x000fe20000000000 */
[----:B------:R-:W-:Y:S01]  /*1cd0*/  FMUL R3, R33, R2 ;  /* 0x0000000221037220 */ /* 0x000fe20000400000 */
[----:B------:R-:W-:Y:S01]  /*1ce0*/  FADD R68, RZ, R68 ;  /* 0x00000044ff447221 */ /* 0x000fe20000000000 */
[----:B------:R-:W-:Y:S02]  /*1cf0*/  PRMT R27, R27, 0x7632, R27 ;  /* 0x000076321b1b7816 */ /* 0x000fe4000000001b */
[----:B------:R-:W-:Y:S01]  /*1d00*/  PRMT R25, R25, 0x7632, R25 ;  /* 0x0000763219197816 */ /* 0x000fe20000000019 */
[----:B------:R-:W-:Y:S01]  /*1d10*/  FMUL R81, R3, R68 ;  /* 0x0000004403517220 */ /* 0x000fe20000400000 */
[----:B------:R-:W-:Y:S01]  /*1d20*/  PRMT R22, R22, 0x7632, R22 ;  /* 0x0000763216167816 */ /* 0x000fe20000000016 */
[----:B------:R-:W-:Y:S01]  /*1d30*/  IMAD.U32 R3, R23, 0x10000, RZ ;  /* 0x0001000017037824 */ /* 0x000fe200078e00ff */
[----:B------:R-:W-:Y:S01]  /*1d40*/  SHF.L.U32 R27, R27, 0x10, RZ ;  /* 0x000000101b1b7819 */ /* 0x000fe200000006ff */
[----:B------:R-:W-:Y:S01]  /*1d50*/  IMAD.U32 R70, R25, 0x10000, RZ ;  /* 0x0001000019467824 */ /* 0x000fe200078e00ff */
[----:B------:R-:W-:Y:S01]  /*1d60*/  PRMT R23, R23, 0x7632, R23 ;  /* 0x0000763217177816 */ /* 0x000fe20000000017 */
[----:B------:R-:W-:Y:S01]  /*1d70*/  FADD R3, RZ, R3 ;  /* 0x00000003ff037221 */ /* 0x000fe20000000000 */
[----:B------:R-:W-:Y:S01]  /*1d80*/  SHF.L.U32 R22, R22, 0x10, RZ ;  /* 0x0000001016167819 */ /* 0x000fe200000006ff */
[----:B------:R-:W-:Y:S01]  /*1d90*/  FMUL R26, R33, R26 ;  /* 0x0000001a211a7220 */ /* 0x000fe20000400000 */
[----:B------:R-:W-:Y:S01]  /*1da0*/  FADD R2, R27, R70 ;  /* 0x000000461b027221 */ /* 0x000fe20000000000 */
[----:B------:R-:W-:-:S02]  /*1db0*/  IMAD.U32 R23, R23, 0x10000, RZ ;  /* 0x0001000017177824 */ /* 0x000fc400078e00ff */
[C---:B------:R-:W-:Y:S01]  /*1dc0*/  FMUL R24, R33.reuse, R24 ;  /* 0x0000001821187220 */ /* 0x040fe20000400000 */
[----:B------:R-:W-:Y:S01]  /*1dd0*/  FMUL R26, R26, R3 ;  /* 0x000000031a1a7220 */ /* 0x000fe20000400000 */
[----:B------:R-:W-:Y:S01]  /*1de0*/  FADD R3, RZ, R22 ;  /* 0x00000016ff037221 */ /* 0x000fe20000000000 */
[----:B------:R-:W-:Y:S01]  /*1df0*/  FADD R23, RZ, R23 ;  /* 0x00000017ff177221 */ /* 0x000fe20000000000 */
[----:B------:R-:W-:Y:S01]  /*1e00*/  FMUL R2, R33, R2 ;  /* 0x0000000221027220 */ /* 0x000fe20000400000 */
[----:B------:R-:W-:Y:S01]  /*1e10*/  SEL R25, R9, RZ, !P1 ;  /* 0x000000ff09197207 */ /* 0x000fe20004800000 */
[----:B------:R-:W-:Y:S01]  /*1e20*/  FMUL R22, R24, R3 ;  /* 0x0000000318167220 */ /* 0x000fe20000400000 */
[----:B------:R-:W-:Y:S01]  /*1e30*/  SEL R24, R8, RZ, !P1 ;  /* 0x000000ff08187207 */ /* 0x000fe20004800000 */
[----:B------:R-:W-:Y:S01]  /*1e40*/  FMUL R23, R2, R23 ;  /* 0x0000001702177220 */ /* 0x000fe20000400000 */
[----:B------:R-:W-:Y:S02]  /*1e50*/  SEL R27, R10, RZ, !P1 ;  /* 0x000000ff0a1b7207 */ /* 0x000fe40004800000 */
[----:B------:R-:W-:Y:S01]  /*1e60*/  SEL R68, R11, RZ, !P1 ;  /* 0x000000ff0b447207 */ /* 0x000fe20004800000 */
[----:B------:R-:W-:Y:S01]  /*1e70*/  FMUL R81, R24, R81 ;  /* 0x0000005118517220 */ /* 0x000fe20000400000 */
[----:B------:R-:W-:Y:S01]  /*1e80*/  FMUL R11, R25, R22 ;  /* 0x00000016190b7220 */ /* 0x000fe20000400000 */
[----:B------:R-:W-:-:S02]  /*1e90*/  FMUL R83, R27, R26 ;  /* 0x0000001a1b537220 */ /* 0x000fc40000400000 */
[----:B------:R-:W-:Y:S01]  /*1ea0*/  FMUL R23, R68, R23 ;  /* 0x0000001744177220 */ /* 0x000fe20000400000 */
[----:B------:R-:W-:Y:S04]  /*1eb0*/  STS [R40], R81 ;  /* 0x0000005128007388 */ /* 0x000fe80000000800 */
[----:B------:R0:W-:Y:S04]  /*1ec0*/  STS [R40+0x84], R11 ;  /* 0x0000840b28007388 */ /* 0x0001e80000000800 */
[----:B------:R-:W-:Y:S04]  /*1ed0*/  STS [R40+0x108], R83 ;  /* 0x0001085328007388 */ /* 0x000fe80000000800 */
[----:B------:R1:W-:Y:S01]  /*1ee0*/  STS [R40+0x18c], R23 ;  /* 0x00018c1728007388 */ /* 0x0003e20000000800 */
[----:B------:R-:W-:Y:S01]  /*1ef0*/  BAR.SYNC.DEFER_BLOCKING 0x0 ;  /* 0x0000000000007b1d */ /* 0x000fe20000010000 */
[----:B------:R-:W-:Y:S01]  /*1f00*/  IMAD.WIDE R2, R71, 0x2, R20 ;  /* 0x0000000247027825 */ /* 0x000fe200078e0214 */
[----:B------:R-:W-:-:S02]  /*1f10*/  PRMT R70, RZ, 0x7610, R70 ;  /* 0x00007610ff467816 */ /* 0x000fc40000000046 */
[----:B------:R-:W-:Y:S01]  /*1f20*/  PRMT R71, RZ, 0x7610, R71 ;  /* 0x00007610ff477816 */ /* 0x000fe20000000047 */
[----:B------:R-:W-:-:S04]  /*1f30*/  IMAD.WIDE R8, R69, 0x2, R20 ;  /* 0x0000000245087825 */ /* 0x000fc800078e0214 */
[----:B0-----:R-:W-:Y:S01]  /*1f40*/  IMAD.WIDE R10, R79, 0x2, R20 ;  /* 0x000000024f0a7825 */ /* 0x001fe200078e0214 */
[----:B------:R-:W-:-:S03]  /*1f50*/  PRMT R26, RZ, 0x7610, R26 ;  /* 0x00007610ff1a7816 */ /* 0x000fc6000000001a */
[----:B-1----:R-:W-:Y:S01]  /*1f60*/  IMAD.WIDE R22, R77, 0x2, R20 ;  /* 0x000000024d167825 */ /* 0x002fe200078e0214 */
[----:B------:R-:W-:-:S03]  /*1f70*/  PRMT R69, RZ, 0x7610, R69 ;  /* 0x00007610ff457816 */ /* 0x000fc60000000045 */
[----:B------:R-:W-:Y:S01]  /*1f80*/  IMAD.WIDE R76, R67, 0x2, R18 ;  /* 0x00000002434c7825 */ /* 0x000fe200078e0212 */
[----:B------:R-:W-:-:S03]  /*1f90*/  PRMT R67, RZ, 0x7610, R67 ;  /* 0x00007610ff437816 */ /* 0x000fc60000000043 */
[----:B------:R-:W-:Y:S01]  /*1fa0*/  IMAD.WIDE R78, R65, 0x2, R18 ;  /* 0x00000002414e7825 */ /* 0x000fe200078e0212 */
[----:B------:R-:W-:Y:S01]  /*1fb0*/  PRMT R65, RZ, 0x7610, R65 ;  /* 0x00007610ff417816 */ /* 0x000fe20000000041 */
[----:B------:R0:W2:Y:S04]  /*1fc0*/  @P3 LDG.E.EL.U16 R70, desc[UR6][R8.64] ;  /* 0x0000000608463981 */ /* 0x0000a8000c2e1500 */
[----:B------:R1:W2:Y:S04]  /*1fd0*/  @P3 LDG.E.EL.U16 R71, desc[UR6][R10.64] ;  /* 0x000000060a473981 */ /* 0x0002a8000c2e1500 */
[----:B------:R3:W2:Y:S01]  /*1fe0*/  @P3 LDG.E.EL.U16 R72, desc[UR6][R76.64] ;  /* 0x000000064c483981 */ /* 0x0006a2000c2e1500 */
[----:B0-----:R-:W-:-:S03]  /*1ff0*/  IMAD.WIDE R8, R73, 0x2, R18 ;  /* 0x0000000249087825 */ /* 0x001fc600078e0212 */
[----:B------:R0:W2:Y:S01]  /*2000*/  @P3 LDG.E.EL.U16 R74, desc[UR6][R78.64] ;  /* 0x000000064e4a3981 */ /* 0x0000a2000c2e1500 */
[----:B-1----:R-:W-:-:S03]  /*2010*/  IMAD.WIDE R10, R75, 0x2, R18 ;  /* 0x000000024b0a7825 */ /* 0x002fc600078e0212 */
[----:B------:R1:W2:Y:S04]  /*2020*/  @P3 LDG.E.EL.U16 R26, desc[UR6][R2.64] ;  /* 0x00000006021a3981 */ /* 0x0002a8000c2e1500 */
[----:B------:R-:W2:Y:S04]  /*2030*/  @P3 LDG.E.EL.U16 R69, desc[UR6][R22.64] ;  /* 0x0000000616453981 */ /* 0x000ea8000c2e1500 */
[----:B------:R0:W2:Y:S04]  /*2040*/  @P3 LDG.E.EL.U16 R67, desc[UR6][R8.64] ;  /* 0x0000000608433981 */ /* 0x0000a8000c2e1500 */
[----:B------:R0:W2:Y:S04]  /*2050*/  @P3 LDG.E.EL.U16 R65, desc[UR6][R10.64] ;  /* 0x000000060a413981 */ /* 0x0000a8000c2e1500 */
[----:B------:R-:W-:Y:S04]  /*2060*/  LDS R81, [R37] ;  /* 0x0000000025517984 */ /* 0x000fe80000000800 */
[----:B---3--:R-:W3:Y:S04]  /*2070*/  LDS R76, [R37+0x840] ;  /* 0x00084000254c7984 */ /* 0x008ee80000000800 */
[----:B0-----:R-:W0:Y:S04]  /*2080*/  LDS R79, [R37+0x1080] ;  /* 0x00108000254f7984 */ /* 0x001e280000000800 */
[----:B------:R-:W0:Y:S01]  /*2090*/  LDS R77, [R37+0x18c0] ;  /* 0x0018c000254d7984 */ /* 0x000e220000000800 */
[----:B------:R-:W-:Y:S01]  /*20a0*/  BAR.SYNC.DEFER_BLOCKING 0x0 ;  /* 0x0000000000007b1d */ /* 0x000fe20000010000 */
[----:B-1----:R-:W-:Y:S01]  /*20b0*/  IMAD.WIDE.U32 R2, R59, 0x2, R16 ;  /* 0x000000023b027825 */ /* 0x002fe200078e0010 */
[----:B------:R-:W-:-:S04]  /*20c0*/  PRMT R59, RZ, 0x7610, R59 ;  /* 0x00007610ff3b7816 */ /* 0x000fc8000000003b */
[----:B------:R-:W-:Y:S01]  /*20d0*/  STS [R39], R36 ;  /* 0x0000002427007388 */ /* 0x000fe20000000800 */
[----:B------:R-:W-:Y:S01]  /*20e0*/  IMAD.WIDE.U32 R8, R54, 0x2, R16 ;  /* 0x0000000236087825 */ /* 0x000fe200078e0010 */
[----:B------:R-:W-:Y:S01]  /*20f0*/  BAR.SYNC.DEFER_BLOCKING 0x0 ;  /* 0x0000000000007b1d */ /* 0x000fe20000010000 */
[----:B------:R-:W-:Y:S02]  /*2100*/  PRMT R73, RZ, 0x7610, R73 ;  /* 0x00007610ff497816 */ /* 0x000fe40000000049 */
[----:B------:R-:W-:Y:S01]  /*2110*/  IMAD.WIDE.U32 R10, R58, 0x2, R16 ;  /* 0x000000023a0a7825 */ /* 0x000fe200078e0010 */
[----:B------:R-:W-:Y:S02]  /*2120*/  PRMT R75, RZ, 0x7610, R75 ;  /* 0x00007610ff4b7816 */ /* 0x000fe4000000004b */
[----:B------:R-:W2:Y:S04]  /*2130*/  @P3 LDG.E.EL.U16 R59, desc[UR6][R8.64] ;  /* 0x00000006083b3981 */ /* 0x000ea8000c2e1500 */
[----:B------:R1:W2:Y:S04]  /*2140*/  @P3 LDG.E.EL.U16 R73, desc[UR6][R2.64] ;  /* 0x0000000602493981 */ /* 0x0002a8000c2e1500 */
[----:B------:R3:W2:Y:S01]  /*2150*/  @P3 LDG.E.EL.U16 R75, desc[UR6][R10.64] ;  /* 0x000000060a4b3981 */ /* 0x0006a2000c2e1500 */
[----:B------:R-:W-:Y:S01]  /*2160*/  IMAD.WIDE.U32 R22, R56, 0x2, R16 ;  /* 0x0000000238167825 */ /* 0x000fe200078e0010 */
[----:B------:R-:W-:-:S02]  /*2170*/  PRMT R56, RZ, 0x7610, R56 ;  /* 0x00007610ff387816 */ /* 0x000fc40000000038 */
[----:B-1----:R-:W-:Y:S01]  /*2180*/  IADD3 R2, P4, R64, UR8, RZ ;  /* 0x0000000840027c10 */ /* 0x002fe2000ff9e0ff */
[----:B------:R-:W-:-:S03]  /*2190*/  IMAD.WIDE R20, R63, 0x2, R20 ;  /* 0x000000023f147825 */ /* 0x000fc600078e0214 */
[----:B------:R-:W-:Y:S02]  /*21a0*/  IADD3.X R3, R62, UR9, RZ, P4, !PT ;  /* 0x000000093e037c10 */ /* 0x000fe4000a7fe4ff */
[----:B------:R-:W-:Y:S01]  /*21b0*/  IADD3 R8, P4, R60, UR14, RZ ;  /* 0x0000000e3c087c10 */ /* 0x000fe2000ff9e0ff */
[----:B------:R1:W2:Y:S01]  /*21c0*/  @P0 LDG.E.EL.U16 R56, desc[UR6][R20.64] ;  /* 0x0000000614380981 */ /* 0x0002a2000c2e1500 */
[----:B---3--:R-:W-:Y:S02]  /*21d0*/  PRMT R10, RZ, 0x7610, R10 ;  /* 0x00007610ff0a7816 */ /* 0x008fe4000000000a */
[----:B------:R-:W-:Y:S02]  /*21e0*/  PRMT R54, RZ, 0x7610, R54 ;  /* 0x00007610ff367816 */ /* 0x000fe40000000036 */
[----:B------:R-:W-:Y:S02]  /*21f0*/  IADD3.X R9, R57, UR15, RZ, P4, !PT ;  /* 0x0000000f39097c10 */ /* 0x000fe4000a7fe4ff */
[----:B------:R-:W3:Y:S01]  /*2200*/  @P0 LDG.E.EL.U16 R10, desc[UR6][R2.64+0x60] ;  /* 0x00006006020a0981 */ /* 0x000ee2000c2e1500 */
[----:B-1----:R-:W-:-:S03]  /*2210*/  PRMT R21, RZ, 0x7610, R21 ;  /* 0x00007610ff157816 */ /* 0x002fc60000000015 */
[----:B------:R1:W3:Y:S01]  /*2220*/  @P3 LDG.E.EL.U16 R54, desc[UR6][R22.64] ;  /* 0x0000000616363981 */ /* 0x0002e2000c2e1500 */
[----:B------:R-:W-:-:S03]  /*2230*/  IMAD.WIDE R18, R61, 0x2, R18 ;  /* 0x000000023d127825 */ /* 0x000fc600078e0212 */
[----:B------:R-:W3:Y:S01]  /*2240*/  @P0 LDG.E.EL.U16 R21, desc[UR6][R8.64+0x40] ;  /* 0x0000400608150981 */ /* 0x000ee2000c2e1500 */
[----:B-1----:R-:W-:-:S06]  /*2250*/  PRMT R22, RZ, 0x7610, R22 ;  /* 0x00007610ff167816 */ /* 0x002fcc0000000016 */
[----:B------:R1:W3:Y:S01]  /*2260*/  @P0 LDG.E.EL.U16 R22, desc[UR6][R18.64] ;  /* 0x0000000612160981 */ /* 0x0002e2000c2e1500 */
[----:B------:R-:W-:Y:S02]  /*2270*/  PRMT R62, RZ, 0x7610, R62 ;  /* 0x00007610ff3e7816 */ /* 0x000fe4000000003e */
[----:B------:R-:W-:Y:S02]  /*2280*/  PRMT R58, RZ, 0x7610, R58 ;  /* 0x00007610ff3a7816 */ /* 0x000fe4000000003a */
[----:B------:R-:W-:Y:S02]  /*2290*/  PRMT R57, RZ, 0x7610, R57 ;  /* 0x00007610ff397816 */ /* 0x000fe40000000039 */
[----:B------:R-:W3:Y:S01]  /*22a0*/  @P0 LDG.E.EL.U16 R62, desc[UR6][R2.64+0x20] ;  /* 0x00002006023e0981 */ /* 0x000ee2000c2e1500 */
[----:B------:R-:W-:-:S03]  /*22b0*/  PRMT R23, RZ, 0x7610, R23 ;  /* 0x00007610ff177816 */ /* 0x000fc60000000017 */
[----:B------:R0:W3:Y:S04]  /*22c0*/  @P0 LDG.E.EL.U16 R58, desc[UR6][R2.64+0x40] ;  /* 0x00004006023a0981 */ /* 0x0000e8000c2e1500 */
[----:B------:R-:W3:Y:S01]  /*22d0*/  @P0 LDG.E.EL.U16 R57, desc[UR6][R8.64+0x20] ;  /* 0x0000200608390981 */ /* 0x000ee2000c2e1500 */
[----:B------:R-:W-:Y:S01]  /*22e0*/  PRMT R11, RZ, 0x7610, R11 ;  /* 0x00007610ff0b7816 */ /* 0x000fe2000000000b */
[----:B------:R-:W-:Y:S01]  /*22f0*/  IMAD.WIDE.U32 R16, R50, 0x2, R16 ;  /* 0x0000000232107825 */ /* 0x000fe200078e0010 */
[----:B------:R-:W-:Y:S01]  /*2300*/  PRMT R20, RZ, 0x7610, R20 ;  /* 0x00007610ff147816 */ /* 0x000fe20000000014 */
[----:B------:R-:W3:Y:S01]  /*2310*/  @P0 LDG.E.EL.U16 R23, desc[UR6][R8.64+0x60] ;  /* 0x0000600608170981 */ /* 0x000ee2000c2e1500 */
[----:B-1----:R-:W-:Y:S02]  /*2320*/  PRMT R18, RZ, 0x7610, R18 ;  /* 0x00007610ff127816 */ /* 0x002fe40000000012 */
[----:B------:R-:W-:Y:S01]  /*2330*/  PRMT R19, RZ, 0x7610, R19 ;  /* 0x00007610ff137816 */ /* 0x000fe20000000013 */
[----:B------:R-:W3:Y:S04]  /*2340*/  @P0 LDG.E.EL.U16 R11, desc[UR6][R16.64] ;  /* 0x00000006100b0981 */ /* 0x000ee8000c2e1500 */
[----:B------:R-:W3:Y:S04]  /*2350*/  @P0 LDG.E.EL.U16 R20, desc[UR6][R16.64+0x20] ;  /* 0x0000200610140981 */ /* 0x000ee8000c2e1500 */
[----:B------:R-:W3:Y:S04]  /*2360*/  @P0 LDG.E.EL.U16 R18, desc[UR6][R16.64+0x40] ;  /* 0x0000400610120981 */ /* 0x000ee8000c2e1500 */
[----:B------:R1:W3:Y:S01]  /*2370*/  @P0 LDG.E.EL.U16 R19, desc[UR6][R16.64+0x60] ;  /* 0x0000600610130981 */ /* 0x0002e2000c2e1500 */
[----:B------:R-:W-:-:S02]  /*2380*/  SEL R6, R6, RZ, !P1 ;  /* 0x000000ff06067207 */ /* 0x000fc40004800000 */
[----:B------:R-:W-:Y:S02]  /*2390*/  SEL R12, R12, RZ, !P1 ;  /* 0x000000ff0c0c7207 */ /* 0x000fe40004800000 */
[----:B------:R-:W-:Y:S01]  /*23a0*/  SEL R7, R7, RZ, !P1 ;  /* 0x000000ff07077207 */ /* 0x000fe20004800000 */
[----:B0-----:R-:W-:Y:S01]  /*23b0*/  IMAD.U32 R3, R6, 0x10000, RZ ;  /* 0x0001000006037824 */ /* 0x001fe200078e00ff */
[----:B------:R-:W-:Y:S02]  /*23c0*/  SHF.L.U32 R2, R12, 0x10, RZ ;  /* 0x000000100c027819 */ /* 0x000fe400000006ff */
[----:B------:R-:W-:Y:S02]  /*23d0*/  SEL R13, R13, RZ, !P1 ;  /* 0x000000ff0d0d7207 */ /* 0x000fe40004800000 */
[----:B------:R-:W-:Y:S01]  /*23e0*/  PRMT R6, R6, 0x7632, R6 ;  /* 0x0000763206067816 */ /* 0x000fe20000000006 */
[----:B------:R-:W-:Y:S01]  /*23f0*/  FADD R3, R3, R2 ;  /* 0x0000000203037221 */ /* 0x000fe20000000000 */
[----:B------:R-:W-:Y:S01]  /*2400*/  PRMT R12, R12, 0x7632, R12 ;  /* 0x000076320c0c7816 */ /* 0x000fe2000000000c */
[----:B------:R-:W-:Y:S01]  /*2410*/  IMAD.U32 R2, R13, 0x10000, RZ ;  /* 0x000100000d027824 */ /* 0x000fe200078e00ff */
[C---:B-1----:R-:W-:Y:S01]  /*2420*/  SHF.L.U32 R17, R7.reuse, 0x10, RZ ;  /* 0x0000001007117819 */ /* 0x042fe200000006ff */
[----:B------:R-:W-:Y:S01]  /*2430*/  IMAD.U32 R6, R6, 0x10000, RZ ;  /* 0x0001000006067824 */ /* 0x000fe200078e00ff */
[----:B------:R-:W-:Y:S01]  /*2440*/  PRMT R7, R7, 0x7632, R7 ;  /* 0x0000763207077816 */ /* 0x000fe20000000007 */
[----:B------:R-:W-:-:S02]  /*2450*/  IMAD.U32 R9, R12, 0x10000, RZ ;  /* 0x000100000c097824 */ /* 0x000fc400078e00ff */
[----:B------:R-:W-:Y:S01]  /*2460*/  FADD R17, R17, R2 ;  /* 0x0000000211117221 */ /* 0x000fe20000000000 */
[----:B------:R-:W-:Y:S02]  /*2470*/  IMAD.U32 R2, R14, 0x10000, RZ ;  /* 0x000100000e027824 */ /* 0x000fe400078e00ff */
[----:B------:R-:W-:Y:S01]  /*2480*/  FADD R9, R6, R9 ;  /* 0x0000000906097221 */ /* 0x000fe20000000000 */
[----:B------:R-:W-:Y:S02]  /*2490*/  PRMT R13, R13, 0x7632, R13 ;  /* 0x000076320d0d7816 */ /* 0x000fe4000000000d */
[----:B------:R-:W-:Y:S01]  /*24a0*/  SHF.L.U32 R6, R7, 0x10, RZ ;  /* 0x0000001007067819 */ /* 0x000fe200000006ff */
[----:B------:R-:W-:Y:S01]  /*24b0*/  FADD R7, RZ, R2 ;  /* 0x00000002ff077221 */ /* 0x000fe20000000000 */
[----:B------:R-:W-:Y:S01]  /*24c0*/  FMUL R2, R36, R3 ;  /* 0x0000000324027220 */ /* 0x000fe20000400000 */
[----:B------:R-:W-:Y:S01]  /*24d0*/  IMAD.U32 R13, R13, 0x10000, RZ ;  /* 0x000100000d0d7824 */ /* 0x000fe200078e00ff */
[----:B------:R-:W-:-:S02]  /*24e0*/  PRMT R14, R14, 0x7632, R14 ;  /* 0x000076320e0e7816 */ /* 0x000fc4000000000e */
[----:B------:R-:W-:Y:S01]  /*24f0*/  FMUL R7, R2, R7 ;  /* 0x0000000702077220 */ /* 0x000fe20000400000 */
[C---:B------:R-:W-:Y:S01]  /*2500*/  PRMT R2, R15.reuse, 0x7632, R2 ;  /* 0x000076320f027816 */ /* 0x040fe20000000002 */
[----:B------:R-:W-:Y:S01]  /*2510*/  FADD R3, R6, R13 ;  /* 0x0000000d06037221 */ /* 0x000fe20000000000 */
[----:B------:R-:W-:Y:S01]  /*2520*/  IMAD.U32 R6, R15, 0x10000, RZ ;  /* 0x000100000f067824 */ /* 0x000fe200078e00ff */
[----:B------:R-:W-:Y:S02]  /*2530*/  SHF.L.U32 R14, R14, 0x10, RZ ;  /* 0x000000100e0e7819 */ /* 0x000fe400000006ff */
[----:B------:R-:W-:Y:S02]  /*2540*/  IMAD.U32 R8, R2, 0x10000, RZ ;  /* 0x0001000002087824 */ /* 0x000fe400078e00ff */
[----:B------:R-:W-:Y:S01]  /*2550*/  FADD R6, RZ, R6 ;  /* 0x00000006ff067221 */ /* 0x000fe20000000000 */
[C---:B------:R-:W-:Y:S01]  /*2560*/  FMUL R17, R36.reuse, R17 ;  /* 0x0000001124117220 */ /* 0x040fe20000400000 */
[----:B------:R-:W-:Y:S01]  /*2570*/  FADD R2, RZ, R14 ;  /* 0x0000000eff027221 */ /* 0x000fe20000000000 */
[C---:B------:R-:W-:Y:S01]  /*2580*/  FMUL R9, R36.reuse, R9 ;  /* 0x0000000924097220 */ /* 0x040fe20000400000 */
[----:B------:R-:W-:Y:S01]  /*2590*/  FADD R8, RZ, R8 ;  /* 0x00000008ff087221 */ /* 0x000fe20000000000 */
[----:B------:R-:W-:Y:S01]  /*25a0*/  FMUL R3, R36, R3 ;  /* 0x0000000324037220 */ /* 0x000fe20000400000 */
[----:B------:R-:W-:Y:S01]  /*25b0*/  FMUL R12, R17, R6 ;  /* 0x00000006110c7220 */ /* 0x000fe20000400000 */
[----:B------:R-:W-:-:S02]  /*25c0*/  FMUL R6, R9, R2 ;  /* 0x0000000209067220 */ /* 0x000fc40000400000 */
[----:B------:R-:W-:Y:S01]  /*25d0*/  FMUL R9, R3, R8 ;  /* 0x0000000803097220 */ /* 0x000fe20000400000 */
[----:B----4-:R-:W-:Y:S02]  /*25e0*/  SEL R3, R4, RZ, P0 ;  /* 0x000000ff04037207 */ /* 0x010fe40000000000 */
[----:B------:R-:W0:Y:S01]  /*25f0*/  LDS R4, [R34] ;  /* 0x0000000022047984 */ /* 0x000e220000000800 */
[----:B------:R-:W-:Y:S01]  /*2600*/  SEL R2, R66, RZ, P0 ;  /* 0x000000ff42027207 */ /* 0x000fe20000000000 */
[----:B------:R-:W-:Y:S01]  /*2610*/  FMUL R15, R24, R7 ;  /* 0x00000007180f7220 */ /* 0x000fe20000400000 */
[----:B------:R-:W-:Y:S03]  /*2620*/  BAR.SYNC.DEFER_BLOCKING 0x0 ;  /* 0x0000000000007b1d */ /* 0x000fe60000010000 */
[----:B------:R-:W-:Y:S02]  /*2630*/  IMAD.U32 R2, R2, 0x10000, RZ ;  /* 0x0001000002027824 */ /* 0x000fe400078e00ff */
[----:B------:R-:W-:-:S02]  /*2640*/  FMUL R27, R27, R12 ;  /* 0x0000000c1b1b7220 */ /* 0x000fc40000400000 */
[----:B------:R-:W-:Y:S01]  /*2650*/  FADD R7, RZ, R2 ;  /* 0x00000002ff077221 */ /* 0x000fe20000000000 */
[----:B------:R-:W-:Y:S01]  /*2660*/  FMUL R25, R25, R6 ;  /* 0x0000000619197220 */ /* 0x000fe20000400000 */
[----:B------:R-:W-:Y:S01]  /*2670*/  FMUL R17, R68, R9 ;  /* 0x0000000944117220 */ /* 0x000fe20000400000 */
[----:B------:R-:W-:Y:S01]  /*2680*/  SHF.L.U32 R3, R3, 0x10, RZ ;  /* 0x0000001003037819 */ /* 0x000fe200000006ff */
[----:B------:R-:W-:Y:S01]  /*2690*/  @P2 FMUL R0, R52, R7 ;  /* 0x0000000734002220 */ /* 0x000fe20000400000 */
[----:B-----5:R-:W-:-:S03]  /*26a0*/  SEL R28, R28, RZ, P0 ;  /* 0x000000ff1c1c7207 */ /* 0x020fc60000000000 */
[----:B------:R-:W-:Y:S01]  /*26b0*/  FFMA R76, R47, R0, R76 ;  /* 0x000000002f4c7223 */ /* 0x000fe2000000004c */
[----:B------:R-:W-:Y:S01]  /*26c0*/  FADD R2, RZ, R3 ;  /* 0x00000003ff027221 */ /* 0x000fe20000000000 */
[----:B------:R-:W-:-:S03]  /*26d0*/  IMAD.U32 R28, R28, 0x10000, RZ ;  /* 0x000100001c1c7824 */ /* 0x000fc600078e00ff */
[----:B------:R-:W-:Y:S01]  /*26e0*/  @P2 FMUL R55, R51, R2 ;  /* 0x0000000233372220 */ /* 0x000fe20000400000 */
[----:B------:R-:W-:Y:S04]  /*26f0*/  STS [R40], R15 ;  /* 0x0000000f28007388 */ /* 0x000fe80000000800 */
[----:B------:R-:W-:Y:S04]  /*2700*/  STS [R40+0x84], R25 ;  /* 0x0000841928007388 */ /* 0x000fe80000000800 */
[----:B------:R-:W-:Y:S04]  /*2710*/  STS [R40+0x108], R27 ;  /* 0x0001081b28007388 */ /* 0x000fe80000000800 */
[----:B------:R-:W-:Y:S01]  /*2720*/  STS [R40+0x18c], R17 ;  /* 0x00018c1128007388 */ /* 0x000fe20000000800 */
[----:B------:R-:W-:Y:S01]  /*2730*/  BAR.SYNC.DEFER_BLOCKING 0x0 ;  /* 0x0000000000007b1d */ /* 0x000fe20000010000 */
[----:B------:R-:W-:-:S04]  /*2740*/  FADD R28, RZ, R28 ;  /* 0x0000001cff1c7221 */ /* 0x000fc80000000000 */
[----:B------:R-:W-:Y:S01]  /*2750*/  @P2 FMUL R29, R49, R28 ;  /* 0x0000001c311d2220 */ /* 0x000fe20000400000 */
[----:B------:R-:W-:-:S03]  /*2760*/  FFMA R55, R46, R55, R79 ;  /* 0x000000372e377223 */ /* 0x000fc6000000004f */
[----:B------:R-:W-:Y:S01]  /*2770*/  FFMA R14, R44, R29, R77 ;  /* 0x0000001d2c0e7223 */ /* 0x000fe2000000004d */
[----:B--2---:R-:W-:Y:S01]  /*2780*/  SEL R70, R70, RZ, P3 ;  /* 0x000000ff46467207 */ /* 0x004fe20001800000 */
[----:B------:R-:W-:Y:S01]  /*2790*/  LDS R29, [R37] ;  /* 0x00000000251d7984 */ /* 0x000fe20000000800 */
[----:B------:R-:W-:-:S03]  /*27a0*/  SEL R0, R72, RZ, P3 ;  /* 0x000000ff48007207 */ /* 0x000fc60001800000 */
[----:B------:R-:W-:Y:S01]  /*27b0*/  LDS R49, [R37+0x1080] ;  /* 0x0010800025317984 */ /* 0x000fe20000000800 */
[----:B------:R-:W-:Y:S02]  /*27c0*/  SHF.L.U32 R0, R0, 0x10, RZ ;  /* 0x0000001000007819 */ /* 0x000fe400000006ff */
[----:B------:R-:W-:Y:S01]  /*27d0*/  SEL R26, R26, RZ, P3 ;  /* 0x000000ff1a1a7207 */ /* 0x000fe20001800000 */
[----:B------:R-:W-:Y:S01]  /*27e0*/  LDS R27, [R37+0x18c0] ;  /* 0x0018c000251b7984 */ /* 0x000fe20000000800 */
[----:B------:R-:W-:-:S03]  /*27f0*/  SEL R2, R74, RZ, P3 ;  /* 0x000000ff4a027207 */ /* 0x000fc60001800000 */
[----:B------:R-:W-:Y:S01]  /*2800*/  IMAD.U32 R7, R26, 0x10000, RZ ;  /* 0x000100001a077824 */ /* 0x000fe200078e00ff */
[----:B------:R-:W-:Y:S01]  /*2810*/  SHF.L.U32 R2, R2, 0x10, RZ ;  /* 0x0000001002027819 */ /* 0x000fe200000006ff */
[----:B------:R-:W-:Y:S02]  /*2820*/  IMAD.U32 R9, R70, 0x10000, RZ ;  /* 0x0001000046097824 */ /* 0x000fe400078e00ff */
[----:B------:R-:W-:Y:S01]  /*2830*/  FADD R7, R7, R0 ;  /* 0x0000000007077221 */ /* 0x000fe20000000000 */
[----:B------:R-:W-:Y:S02]  /*2840*/  SEL R69, R69, RZ, P3 ;  /* 0x000000ff45457207 */ /* 0x000fe40001800000 */
[----:B------:R-:W-:Y:S01]  /*2850*/  SEL R65, R65, RZ, P3 ;  /* 0x000000ff41417207 */ /* 0x000fe20001800000 */
[----:B0-----:R-:W-:Y:S01]  /*2860*/  FMUL R0, R7, R4 ;  /* 0x0000000407007220 */ /* 0x001fe20000400000 */
[----:B------:R-:W-:Y:S01]  /*2870*/  FADD R9, R9, R2 ;  /* 0x0000000209097221 */ /* 0x000fe20000000000 */
[----:B------:R-:W-:Y:S01]  /*2880*/  SEL R71, R71, RZ, P3 ;  /* 0x000000ff47477207 */ /* 0x000fe20001800000 */
[----:B------:R-:W-:Y:S01]  /*2890*/  IMAD.U32 R12, R69, 0x10000, RZ ;  /* 0x00010000450c7824 */ /* 0x000fe200078e00ff */
[----:B------:R-:W-:-:S02]  /*28a0*/  SEL R3, R67, RZ, P3 ;  /* 0x000000ff43037207 */ /* 0x000fc40001800000 */
[----:B------:R-:W-:Y:S01]  /*28b0*/  SHF.L.U32 R65, R65, 0x10, RZ ;  /* 0x0000001041417819 */ /* 0x000fe200000006ff */
[----:B------:R-:W-:Y:S01]  /*28c0*/  FMUL R2, R9, R4 ;  /* 0x0000000409027220 */ /* 0x000fe20000400000 */
[----:B------:R-:W-:Y:S02]  /*28d0*/  IMAD.U32 R6, R71, 0x10000, RZ ;  /* 0x0001000047067824 */ /* 0x000fe400078e00ff */
[----:B------:R-:W-:Y:S02]  /*28e0*/  IMAD.U32 R3, R3, 0x10000, RZ ;  /* 0x0001000003037824 */ /* 0x000fe400078e00ff */
[----:B------:R-:W-:Y:S02]  /*28f0*/  FADD R65, R12, R65 ;  /* 0x000000410c417221 */ /* 0x000fe40000000000 */
[----:B------:R-:W-:Y:S01]  /*2900*/  FADD R3, R6, R3 ;  /* 0x0000000306037221 */ /* 0x000fe20000000000 */
[----:B------:R-:W-:-:S03]  /*2910*/  FFMA R53, R48, R53, R81 ;  /* 0x0000003530357223 */ /* 0x000fc60000000051 */
[----:B------:R-:W-:Y:S01]  /*2920*/  FMUL R3, R3, R4 ;  /* 0x0000000403037220 */ /* 0x000fe20000400000 */
[----:B------:R-:W-:-:S05]  /*2930*/  SEL R59, R59, RZ, P3 ;  /* 0x000000ff3b3b7207 */ /* 0x000fca0001800000 */
[----:B------:R-:W-:-:S04]  /*2940*/  IMAD.U32 R7, R59, 0x10000, RZ ;  /* 0x000100003b077824 */ /* 0x000fc800078e00ff */
[----:B------:R-:W-:-:S04]  /*2950*/  FADD R7, RZ, R7 ;  /* 0x00000007ff077221 */ /* 0x000fc80000000000 */
[----:B------:R-:W-:Y:S01]  /*2960*/  FFMA R12, -R2, R7, RZ ;  /* 0x00000007020c7223 */ /* 0x000fe200000001ff */
[----:B------:R-:W-:Y:S02]  /*2970*/  F2FP.BF16.F32.PACK_AB R2, R14, R55 ;  /* 0x000000370e02723e */ /* 0x000fe400000010ff */
[----:B------:R-:W-:Y:S01]  /*2980*/  LDS R14, [R37+0x840] ;  /* 0x00084000250e7984 */ /* 0x000fe20000000800 */
[----:B------:R-:W-:Y:S02]  /*2990*/  SEL R6, R73, RZ, P3 ;  /* 0x000000ff49067207 */ /* 0x000fe40001800000 */
[----:B------:R-:W-:-:S03]  /*29a0*/  SEL R8, R75, RZ, P3 ;  /* 0x000000ff4b087207 */ /* 0x000fc60001800000 */
[----:B------:R-:W-:Y:S01]  /*29b0*/  IMAD.U32 R6, R6, 0x10000, RZ ;  /* 0x0001000006067824 */ /* 0x000fe200078e00ff */
[----:B------:R-:W-:-:S03]  /*29c0*/  SHF.L.U32 R8, R8, 0x10, RZ ;  /* 0x0000001008087819 */ /* 0x000fc600000006ff */
[----:B------:R-:W-:Y:S02]  /*29d0*/  FADD R9, RZ, R6 ;  /* 0x00000006ff097221 */ /* 0x000fe40000000000 */
[----:B------:R-:W-:Y:S02]  /*29e0*/  FADD R8, RZ, R8 ;  /* 0x00000008ff087221 */ /* 0x000fe40000000000 */
[----:B------:R-:W-:Y:S01]  /*29f0*/  FFMA R9, -R0, R9, RZ ;  /* 0x0000000900097223 */ /* 0x000fe200000001ff */
[----:B------:R-:W-:Y:S01]  /*2a00*/  F2FP.BF16.F32.PACK_AB R0, R76, R53 ;  /* 0x000000354c00723e */ /* 0x000fe200000010ff */
[----:B------:R-:W-:Y:S01]  /*2a10*/  FFMA R13, -R3, R8, RZ ;  /* 0x00000008030d7223 */ /* 0x000fe200000001ff */
[----:B------:R-:W-:Y:S01]  /*2a20*/  PRMT R16, R2, 0x7610, R16 ;  /* 0x0000761002107816 */ /* 0x000fe20000000010 */
[----:B------:R-:W-:Y:S01]  /*2a30*/  BAR.SYNC.DEFER_BLOCKING 0x0 ;  /* 0x0000000000007b1d */ /* 0x000fe20000010000 */
[C---:B------:R-:W-:Y:S02]  /*2a40*/  PRMT R3, R0.reuse, 0x7610, R3 ;  /* 0x0000761000037816 */ /* 0x040fe40000000003 */
[----:B------:R-:W-:-:S02]  /*2a50*/  PRMT R7, R0, 0x7632, R7 ;  /* 0x0000763200077816 */ /* 0x000fc40000000007 */
[----:B------:R-:W-:Y:S01]  /*2a60*/  PRMT R24, R2, 0x7632, R24 ;  /* 0x0000763202187816 */ /* 0x000fe20000000018 */
[----:B------:R-:W-:Y:S04]  /*2a70*/  STS.U16 [R38], R3 ;  /* 0x0000000326007388 */ /* 0x000fe80000000400 */
[----:B------:R-:W-:Y:S04]  /*2a80*/  STS.U16 [R38+0x20], R7 ;  /* 0x0000200726007388 */ /* 0x000fe80000000400 */
[----:B------:R0:W-:Y:S04]  /*2a90*/  STS.U16 [R38+0x40], R16 ;  /* 0x0000401026007388 */ /* 0x0001e80000000400 */
[----:B------:R-:W-:Y:S01]  /*2aa0*/  STS.U16 [R38+0x60], R24 ;  /* 0x0000601826007388 */ /* 0x000fe20000000400 */
[----:B---3--:R-:W-:-:S02]  /*2ab0*/  SEL R10, R10, RZ, P0 ;  /* 0x000000ff0a0a7207 */ /* 0x008fc40000000000 */
[----:B------:R-:W-:Y:S02]  /*2ac0*/  SEL R2, R21, RZ, P0 ;  /* 0x000000ff15027207 */ /* 0x000fe40000000000 */
[----:B------:R-:W-:Y:S01]  /*2ad0*/  SEL R54, R54, RZ, P3 ;  /* 0x000000ff36367207 */ /* 0x000fe20001800000 */
[----:B0-----:R-:W-:Y:S02]  /*2ae0*/  IMAD.U32 R16, R10, 0x10000, RZ ;  /* 0x000100000a107824 */ /* 0x001fe400078e00ff */
[----:B------:R-:W-:Y:S01]  /*2af0*/  IMAD.U32 R10, R2, 0x10000, RZ ;  /* 0x00010000020a7824 */ /* 0x000fe200078e00ff */
[----:B------:R-:W-:Y:S01]  /*2b00*/  BAR.SYNC.DEFER_BLOCKING 0x0 ;  /* 0x0000000000007b1d */ /* 0x000fe20000010000 */
[----:B------:R-:W-:Y:S01]  /*2b10*/  SEL R56, R56, RZ, P0 ;  /* 0x000000ff38387207 */ /* 0x000fe20000000000 */
[----:B------:R-:W-:Y:S01]  /*2b20*/  IMAD.U32 R54, R54, 0x10000, RZ ;  /* 0x0001000036367824 */ /* 0x000fe200078e00ff */
[----:B------:R-:W-:Y:S01]  /*2b30*/  SEL R6, R22, RZ, P0 ;  /* 0x000000ff16067207 */ /* 0x000fe20000000000 */
[----:B------:R-:W-:-:S02]  /*2b40*/  FMUL R0, R65, R4 ;  /* 0x0000000441007220 */ /* 0x000fc40000400000 */
[----:B------:R-:W-:Y:S01]  /*2b50*/  FADD R7, RZ, R54 ;  /* 0x00000036ff077221 */ /* 0x000fe20000000000 */
[----:B------:R-:W-:Y:S01]  /*2b60*/  SHF.L.U32 R6, R6, 0x10, RZ ;  /* 0x0000001006067819 */ /* 0x000fe200000006ff */
[----:B------:R-:W-:Y:S02]  /*2b70*/  IMAD.U32 R17, R56, 0x10000, RZ ;  /* 0x0001000038117824 */ /* 0x000fe400078e00ff */
[----:B------:R-:W-:Y:S02]  /*2b80*/  FFMA R15, -R0, R7, RZ ;  /* 0x00000007000f7223 */ /* 0x000fe400000001ff */
[----:B------:R-:W-:Y:S02]  /*2b90*/  FADD R17, R17, R6 ;  /* 0x0000000611117221 */ /* 0x000fe40000000000 */
[----:B------:R-:W0:Y:S01]  /*2ba0*/  LDC.64 R6, c[0x0][0x210] ;  /* 0x00008400ff067b82 */ /* 0x000e220000000a00 */
[----:B------:R-:W1:Y:S01]  /*2bb0*/  LDS.64 R2, [R41] ;  /* 0x0000000029027984 */ /* 0x000e620000000a00 */
[----:B------:R-:W-:-:S02]  /*2bc0*/  SEL R62, R62, RZ, P0 ;  /* 0x000000ff3e3e7207 */ /* 0x000fc40000000000 */
[----:B------:R-:W-:Y:S02]  /*2bd0*/  SEL R58, R58, RZ, P0 ;  /* 0x000000ff3a3a7207 */ /* 0x000fe40000000000 */
[----:B------:R-:W-:Y:S02]  /*2be0*/  SEL R8, R57, RZ, P0 ;  /* 0x000000ff39087207 */ /* 0x000fe40000000000 */
[----:B------:R-:W-:Y:S01]  /*2bf0*/  SHF.L.U32 R21, R62, 0x10, RZ ;  /* 0x000000103e157819 */ /* 0x000fe200000006ff */
[----:B------:R-:W-:Y:S01]  /*2c00*/  IMAD.U32 R25, R58, 0x10000, RZ ;  /* 0x000100003a197824 */ /* 0x000fe200078e00ff */
[----:B------:R-:W-:Y:S01]  /*2c10*/  SEL R23, R23, RZ, P0 ;  /* 0x000000ff17177207 */ /* 0x000fe20000000000 */
[----:B------:R-:W-:Y:S01]  /*2c20*/  IMAD.U32 R8, R8, 0x10000, RZ ;  /* 0x0001000008087824 */ /* 0x000fe200078e00ff */
[----:B------:R-:W-:Y:S01]  /*2c30*/  SEL R0, R11, RZ, P0 ;  /* 0x000000ff0b007207 */ /* 0x000fe20000000000 */
[----:B------:R-:W-:Y:S01]  /*2c40*/  FADD R25, R25, R10 ;  /* 0x0000000a19197221 */ /* 0x000fe20000000000 */
[----:B------:R-:W-:Y:S01]  /*2c50*/  SHF.L.U32 R23, R23, 0x10, RZ ;  /* 0x0000001017177819 */ /* 0x000fe200000006ff */
[----:B------:R-:W-:Y:S01]  /*2c60*/  FADD R21, R21, R8 ;  /* 0x0000000815157221 */ /* 0x000fe20000000000 */
[----:B------:R-:W-:Y:S01]  /*2c70*/  SEL R8, R20, RZ, P0 ;  /* 0x000000ff14087207 */ /* 0x000fe20000000000 */
[----:B0-----:R-:W-:Y:S01]  /*2c80*/  IMAD.WIDE R6, R45, 0x2, R6 ;  /* 0x000000022d067825 */ /* 0x001fe200078e0206 */
[----:B------:R-:W-:-:S02]  /*2c90*/  SEL R10, R18, RZ, P0 ;  /* 0x000000ff120a7207 */ /* 0x000fc40000000000 */
[----:B------:R-:W-:Y:S01]  /*2ca0*/  SEL R19, R19, RZ, P0 ;  /* 0x000000ff13137207 */ /* 0x000fe20000000000 */
[----:B------:R-:W-:Y:S01]  /*2cb0*/  FADD R23, R16, R23 ;  /* 0x0000001710177221 */ /* 0x000fe20000000000 */
[----:B------:R-:W-:Y:S01]  /*2cc0*/  SHF.L.U32 R10, R10, 0x10, RZ ;  /* 0x000000100a0a7819 */ /* 0x000fe200000006ff */
[----:B------:R-:W-:Y:S02]  /*2cd0*/  IMAD.U32 R0, R0, 0x10000, RZ ;  /* 0x0001000000007824 */ /* 0x000fe400078e00ff */
[----:B------:R-:W-:Y:S02]  /*2ce0*/  IMAD.U32 R8, R8, 0x10000, RZ ;  /* 0x0001000008087824 */ /* 0x000fe400078e00ff */
[----:B------:R-:W-:Y:S02]  /*2cf0*/  IMAD.U32 R19, R19, 0x10000, RZ ;  /* 0x0001000013137824 */ /* 0x000fe400078e00ff */
[C---:B------:R-:W-:Y:S01]  /*2d00*/  FMUL R17, R4.reuse, R17 ;  /* 0x0000001104117220 */ /* 0x040fe20000400000 */
[C---:B------:R-:W-:Y:S01]  /*2d10*/  FMUL R21, R4.reuse, R21 ;  /* 0x0000001504157220 */ /* 0x040fe20000400000 */
[C---:B------:R-:W-:Y:S01]  /*2d20*/  FMUL R25, R4.reuse, R25 ;  /* 0x0000001904197220 */ /* 0x040fe20000400000 */
[----:B------:R-:W-:Y:S01]  /*2d30*/  FMUL R4, R4, R23 ;  /* 0x0000001704047220 */ /* 0x000fe20000400000 */
[----:B------:R-:W-:Y:S01]  /*2d40*/  FADD R0, RZ, R0 ;  /* 0x00000000ff007221 */ /* 0x000fe20000000000 */
[----:B------:R-:W-:Y:S01]  /*2d50*/  FADD R8, RZ, R8 ;  /* 0x00000008ff087221 */ /* 0x000fe20000000000 */
[----:B------:R-:W-:Y:S01]  /*2d60*/  FADD R10, RZ, R10 ;  /* 0x0000000aff0a7221 */ /* 0x000fe20000000000 */
[----:B------:R-:W-:Y:S01]  /*2d70*/  FADD R19, RZ, R19 ;  /* 0x00000013ff137221 */ /* 0x000fe20000000000 */
[----:B-1----:R0:W-:Y:S01]  /*2d80*/  @!P1 STG.E.64 desc[UR6][R6.64], R2 ;  /* 0x0000000206009986 */ /* 0x0021e2000c101b06 */
[----:B------:R-:W-:Y:S01]  /*2d90*/  @P2 FMUL R9, R17, R0 ;  /* 0x0000000011092220 */ /* 0x000fe20000400000 */
[----:B------:R-:W-:Y:S01]  /*2da0*/  @P2 FMUL R12, R21, R8 ;  /* 0x00000008150c2220 */ /* 0x000fe20000400000 */
[----:B------:R-:W-:Y:S01]  /*2db0*/  @P2 FMUL R13, R25, R10 ;  /* 0x0000000a190d2220 */ /* 0x000fe20000400000 */
[----:B------:R-:W-:Y:S01]  /*2dc0*/  @P2 FMUL R15, R4, R19 ;  /* 0x00000013040f2220 */ /* 0x000fe20000400000 */
[----:B------:R-:W-:Y:S01]  /*2dd0*/  FFMA R0, R48, R9, R29 ;  /* 0x0000000930007223 */ /* 0x000fe2000000001d */
[----:B------:R-:W-:Y:S01]  /*2de0*/  BAR.SYNC.DEFER_BLOCKING 0x0 ;  /* 0x0000000000007b1d */ /* 0x000fe20000010000 */
[----:B------:R-:W-:Y:S01]  /*2df0*/  FFMA R47, R47, R12, R14 ;  /* 0x0000000c2f2f7223 */ /* 0x000fe2000000000e */
[----:B------:R-:W-:Y:S01]  /*2e00*/  FFMA R4, R46, R13, R49 ;  /* 0x0000000d2e047223 */ /* 0x000fe20000000031 */
[----:B------:R-:W-:-:S03]  /*2e10*/  FFMA R15, R44, R15, R27 ;  /* 0x0000000f2c0f7223 */ /* 0x000fc6000000001b */
[----:B------:R-:W-:Y:S02]  /*2e20*/  F2FP.BF16.F32.PACK_AB R0, R47, R0 ;  /* 0x000000002f00723e */ /* 0x000fe400000010ff */
[----:B------:R-:W-:Y:S01]  /*2e30*/  F2FP.BF16.F32.PACK_AB R4, R15, R4 ;  /* 0x000000040f04723e */ /* 0x000fe200000010ff */
[----:B0-----:R-:W0:Y:S01]  /*2e40*/  LDC.64 R2, c[0x0][0x218] ;  /* 0x00008600ff027b82 */ /* 0x001e220000000a00 */
[----:B------:R-:W-:Y:S02]  /*2e50*/  PRMT R19, R0, 0x7632, R19 ;  /* 0x0000763200137816 */ /* 0x000fe40000000013 */
[----:B------:R-:W-:Y:S01]  /*2e60*/  PRMT R7, R4, 0x7632, R7 ;  /* 0x0000763204077816 */ /* 0x000fe20000000007 */
[----:B------:R-:W-:Y:S04]  /*2e70*/  STS.U16 [R38], R0 ;  /* 0x0000000026007388 */ /* 0x000fe80000000400 */
[----:B------:R-:W-:Y:S04]  /*2e80*/  STS.U16 [R38+0x20], R19 ;  /* 0x0000201326007388 */ /* 0x000fe80000000400 */
[----:B------:R-:W-:Y:S04]  /*2e90*/  STS.U16 [R38+0x40], R4 ;  /* 0x0000400426007388 */ /* 0x000fe80000000400 */
[----:B------:R-:W-:Y:S01]  /*2ea0*/  STS.U16 [R38+0x60], R7 ;  /* 0x0000600726007388 */ /* 0x000fe20000000400 */
[----:B------:R-:W-:Y:S06]  /*2eb0*/  BAR.SYNC.DEFER_BLOCKING 0x0 ;  /* 0x0000000000007b1d */ /* 0x000fec0000010000 */
[----:B------:R-:W1:Y:S01]  /*2ec0*/  LDS.64 R8, [R41] ;  /* 0x0000000029087984 */ /* 0x000e620000000a00 */
[----:B------:R-:W-:Y:S01]  /*2ed0*/  PLOP3.LUT P4, PT, PT, PT, UP0, 0x80, 0x0 ;  /* 0x000000000000781c */ /* 0x000fe20003f8f008 */
[----:B0-----:R-:W-:Y:S01]  /*2ee0*/  IMAD.WIDE R2, R45, 0x2, R2 ;  /* 0x000000022d027825 */ /* 0x001fe200078e0202 */
[----:B------:R-:W-:Y:S01]  /*2ef0*/  UPLOP3.LUT UP0, UPT, UPT, UPT, UPT, 0x40, 0x0 ;  /* 0x000000000000789c */ /* 0x000fe20003f0e870 */
[----:B------:R-:W-:-:S03]  /*2f00*/  UMOV UR4, 0x40 ;  /* 0x0000004000047882 */ /* 0x000fc60000000000 */
[----:B-1----:R0:W-:Y:S07]  /*2f10*/  @!P1 STG.E.64 desc[UR6][R2.64], R8 ;  /* 0x0000000802009986 */ /* 0x0021ee000c101b06 */
[----:B------:R-:W-:Y:S05]  /*2f20*/  @P4 BRA `(.L_x_0) ;  /* 0xffffffdc00c84947 */ /* 0x000fea000383ffff */
[----:B------:R-:W-:Y:S05]  /*2f30*/  EXIT ;  /* 0x000000000000794d */ /* 0x000fea0003800000 */
.L_x_1:
[----:B------:R-:W-:-:S00]  /*2f40*/  BRA `(.L_x_1) ;  /* 0xfffffffc00fc7947 */ /* 0x000fc0000383ffff */
[----:B------:R-:W-:-:S00]  /*2f50*/  NOP ;  /* 0x0000000000007918 */ /* 0x000fc00000000000 */
        /* <DEDUP_REMOVED lines=10> */
.L_x_2:


//--------------------- .nv.global.init           --------------------------
	.section	.nv.global.init,"aw",@progbits
.nv.global.init:
	.type		_$_str,@object
	.size		_$_str,(.L_0 - _$_str)
_$_str:
        /*0000*/ 	.byte	0x5f, 0x5f, 0x43, 0x55, 0x44, 0x41, 0x5f, 0x46, 0x54, 0x5a, 0x00
.L_0:


//--------------------- .nv.shared.triton_        --------------------------
	.section	.nv.shared.triton_,"aw",@nobits
	.sectionflags	@""
	.align	16
	.zero		1024


//--------------------- .nv.constant0.triton_     --------------------------
	.section	.nv.constant0.triton_,"a",@progbits
	.sectionflags	@""
	.align	4
.nv.constant0.triton_:
	.zero		616
